	.target	sm_100a

	.elftype	@"ET_EXEC"


//--------------------- .note.nv.tkinfo           --------------------------
	.section	.note.nv.tkinfo,"",@"SHT_NOTE"
	.sectionflags	@"SHF_NOTE_NV_TKINFO"
	.tkinfo
        /*0018*/ 	.word	0x00000002
        /*0030*/ 	.string	""
        /*0030*/ 	.string	"ptxas"
        /*0030*/ 	.string	"Cuda compilation tools, release 13.0, V13.0.88"
        /*0030*/ 	.string	"Build cuda_13.0.r13.0/compiler.36424714_0"
        /*0030*/ 	.string	"-arch sm_100a -m 64 "



//--------------------- .note.nv.cuinfo           --------------------------
	.section	.note.nv.cuinfo,"",@"SHT_NOTE"
	.sectionflags	@"SHF_NOTE_NV_CUINFO"
        /*0018*/ 	.short	0x0002
        /*001a*/ 	.short	0x0064
        /*001c*/ 	.short	0x0082
	.zero		2


//--------------------- .nv.info                  --------------------------
	.section	.nv.info,"",@"SHT_CUDA_INFO"
	.align	4


	//----- nvinfo : EIATTR_REGCOUNT
	.align		4
        /*0000*/ 	.byte	0x04, 0x2f
        /*0002*/ 	.short	(.L_19 - .L_18)
	.align		4
.L_18:
        /*0004*/ 	.word	index@(_ZN7cutlass13device_kernelINS_4gemm6kernel13GemmUniversalIN4cute5tupleIJiiiiEEENS1_10collective13CollectiveMmaINS1_35MainloopSm100TmaUmmaWarpSpecializedILi3ELi2ELi4ENS5_IJNS4_1CILi2EEENSA_ILi1EEESC_EEEEENS5_IJNSA_ILi256EEENSA_ILi128EEENSA_ILi32EEEEEENS_10tfloat32_tENS5_IJlSC_lEEESJ_SK_NS4_8TiledMMAINS4_8MMA_AtomIJNS4_23SM100_MMA_TF32_2x1SM_SSISJ_SJ_fLi256ELi128ELNS4_4UMMA5MajorE0ELSP_0ELNSO_7ScaleInE0ELSQ_0EEEEEENS4_6LayoutINS5_IJSC_SC_SC_EEENS5_IJNSA_ILi0EEESV_SV_EEEEENS5_IJNS4_10UnderscoreESY_SY_EEEEENS4_18SM100_TMA_2SM_LOADENS4_14ComposedLayoutINS4_7SwizzleILi3ELi4ELi3EEENS4_18smem_ptr_flag_bitsILi32EEENST_INS5_IJNSA_ILi8EEESH_EEENS5_IJSH_SC_EEEEEEEvNS4_8identityES11_S1B_vS1C_EENS_8epilogue10collective18CollectiveEpilogueINS1E_23Sm100TmaWarpSpecializedILi4ELi2ELi16ELb1ELb0EEEJNS5_IJSG_SG_SH_EEENS5_IJNST_ISG_SC_EENST_INSA_ILi16EEESC_EEEEESJ_SK_SJ_SK_NS1E_6fusion15FusionCallbacksIS1I_NS1O_17LinearCombinationISJ_fSJ_fLNS_15FloatRoundStyleE2EEES1J_S1N_JEEENS4_5SM1004TMEM4LOAD26SM100_TMEM_LOAD_32dp32b16xENS4_13SM90_TMA_LOADENS12_INS13_ILi2ELi4ELi3EEES16_NST_INS5_IJS17_S1L_EEENS5_IJS1L_SC_EEEEEEENS4_39AutoVectorizingCopyWithAssumedAlignmentILi128EEENS4_14SM90_TMA_STOREES23_S25_S25_EEEvvEEEEvNT_6ParamsE)
        /*0008*/ 	.word	0x00000060


	//----- nvinfo : EIATTR_FRAME_SIZE
	.align		4
.L_19:
        /*000c*/ 	.byte	0x04, 0x11
        /*000e*/ 	.short	(.L_21 - .L_20)
	.align		4
.L_20:
        /*0010*/ 	.word	index@($__internal_2_$__cuda_sm10x_tcgen05_guardrail_trap_unallocated_columns_being_dealloced)
        /*0014*/ 	.word	0x00000000


	//----- nvinfo : EIATTR_FRAME_SIZE
	.align		4
.L_21:
        /*0018*/ 	.byte	0x04, 0x11
        /*001a*/ 	.short	(.L_23 - .L_22)
	.align		4
.L_22:
        /*001c*/ 	.word	index@($__internal_1_$__cuda_sm10x_tcgen05_guardrail_trap_phase_invalid_during_alloc)
        /*0020*/ 	.word	0x00000000


	//----- nvinfo : EIATTR_FRAME_SIZE
	.align		4
.L_23:
        /*0024*/ 	.byte	0x04, 0x11
        /*0026*/ 	.short	(.L_25 - .L_24)
	.align		4
.L_24:
        /*0028*/ 	.word	index@($__internal_0_$__cuda_sm10x_tcgen05_guardrail_trap_col_being_dealloced_not_returned_by_alloc)
        /*002c*/ 	.word	0x00000000


	//----- nvinfo : EIATTR_FRAME_SIZE
	.align		4
.L_25:
        /*0030*/ 	.byte	0x04, 0x11
        /*0032*/ 	.short	(.L_27 - .L_26)
	.align		4
.L_26:
        /*0034*/ 	.word	index@(_ZN7cutlass13device_kernelINS_4gemm6kernel13GemmUniversalIN4cute5tupleIJiiiiEEENS1_10collective13CollectiveMmaINS1_35MainloopSm100TmaUmmaWarpSpecializedILi3ELi2ELi4ENS5_IJNS4_1CILi2EEENSA_ILi1EEESC_EEEEENS5_IJNSA_ILi256EEENSA_ILi128EEENSA_ILi32EEEEEENS_10tfloat32_tENS5_IJlSC_lEEESJ_SK_NS4_8TiledMMAINS4_8MMA_AtomIJNS4_23SM100_MMA_TF32_2x1SM_SSISJ_SJ_fLi256ELi128ELNS4_4UMMA5MajorE0ELSP_0ELNSO_7ScaleInE0ELSQ_0EEEEEENS4_6LayoutINS5_IJSC_SC_SC_EEENS5_IJNSA_ILi0EEESV_SV_EEEEENS5_IJNS4_10UnderscoreESY_SY_EEEEENS4_18SM100_TMA_2SM_LOADENS4_14ComposedLayoutINS4_7SwizzleILi3ELi4ELi3EEENS4_18smem_ptr_flag_bitsILi32EEENST_INS5_IJNSA_ILi8EEESH_EEENS5_IJSH_SC_EEEEEEEvNS4_8identityES11_S1B_vS1C_EENS_8epilogue10collective18CollectiveEpilogueINS1E_23Sm100TmaWarpSpecializedILi4ELi2ELi16ELb1ELb0EEEJNS5_IJSG_SG_SH_EEENS5_IJNST_ISG_SC_EENST_INSA_ILi16EEESC_EEEEESJ_SK_SJ_SK_NS1E_6fusion15FusionCallbacksIS1I_NS1O_17LinearCombinationISJ_fSJ_fLNS_15FloatRoundStyleE2EEES1J_S1N_JEEENS4_5SM1004TMEM4LOAD26SM100_TMEM_LOAD_32dp32b16xENS4_13SM90_TMA_LOADENS12_INS13_ILi2ELi4ELi3EEES16_NST_INS5_IJS17_S1L_EEENS5_IJS1L_SC_EEEEEEENS4_39AutoVectorizingCopyWithAssumedAlignmentILi128EEENS4_14SM90_TMA_STOREES23_S25_S25_EEEvvEEEEvNT_6ParamsE)
        /*0038*/ 	.word	0x00000000


	//----- nvinfo : EIATTR_MIN_STACK_SIZE
	.align		4
.L_27:
        /*003c*/ 	.byte	0x04, 0x12
        /*003e*/ 	.short	(.L_29 - .L_28)
	.align		4
.L_28:
        /*0040*/ 	.word	index@(_ZN7cutlass13device_kernelINS_4gemm6kernel13GemmUniversalIN4cute5tupleIJiiiiEEENS1_10collective13CollectiveMmaINS1_35MainloopSm100TmaUmmaWarpSpecializedILi3ELi2ELi4ENS5_IJNS4_1CILi2EEENSA_ILi1EEESC_EEEEENS5_IJNSA_ILi256EEENSA_ILi128EEENSA_ILi32EEEEEENS_10tfloat32_tENS5_IJlSC_lEEESJ_SK_NS4_8TiledMMAINS4_8MMA_AtomIJNS4_23SM100_MMA_TF32_2x1SM_SSISJ_SJ_fLi256ELi128ELNS4_4UMMA5MajorE0ELSP_0ELNSO_7ScaleInE0ELSQ_0EEEEEENS4_6LayoutINS5_IJSC_SC_SC_EEENS5_IJNSA_ILi0EEESV_SV_EEEEENS5_IJNS4_10UnderscoreESY_SY_EEEEENS4_18SM100_TMA_2SM_LOADENS4_14ComposedLayoutINS4_7SwizzleILi3ELi4ELi3EEENS4_18smem_ptr_flag_bitsILi32EEENST_INS5_IJNSA_ILi8EEESH_EEENS5_IJSH_SC_EEEEEEEvNS4_8identityES11_S1B_vS1C_EENS_8epilogue10collective18CollectiveEpilogueINS1E_23Sm100TmaWarpSpecializedILi4ELi2ELi16ELb1ELb0EEEJNS5_IJSG_SG_SH_EEENS5_IJNST_ISG_SC_EENST_INSA_ILi16EEESC_EEEEESJ_SK_SJ_SK_NS1E_6fusion15FusionCallbacksIS1I_NS1O_17LinearCombinationISJ_fSJ_fLNS_15FloatRoundStyleE2EEES1J_S1N_JEEENS4_5SM1004TMEM4LOAD26SM100_TMEM_LOAD_32dp32b16xENS4_13SM90_TMA_LOADENS12_INS13_ILi2ELi4ELi3EEES16_NST_INS5_IJS17_S1L_EEENS5_IJS1L_SC_EEEEEEENS4_39AutoVectorizingCopyWithAssumedAlignmentILi128EEENS4_14SM90_TMA_STOREES23_S25_S25_EEEvvEEEEvNT_6ParamsE)
        /*0044*/ 	.word	0x00000000
.L_29:


//--------------------- .nv.compat                --------------------------
	.section	.nv.compat,"",@"SHT_CUDA_COMPAT_INFO"
	.align	4
        /*0000*/ 	.byte	0x02, 0x09, 0x01, 0x00, 0x02, 0x02, 0x02, 0x00, 0x02, 0x05, 0x05, 0x00, 0x03, 0x07, 0x01, 0x01
        /*0010*/ 	.byte	0x02, 0x03, 0x01, 0x00, 0x02, 0x06, 0x01, 0x00, 0x04, 0x0b, 0x08, 0x00, 0x09, 0x00, 0x00, 0x00
        /*0020*/ 	.byte	0x00, 0x00, 0x00, 0x00


//--------------------- .nv.info._ZN7cutlass13device_kernelINS_4gemm6kernel13GemmUniversalIN4cute5tupleIJiiiiEEENS1_10collective13CollectiveMmaINS1_35MainloopSm100TmaUmmaWarpSpecializedILi3ELi2ELi4ENS5_IJNS4_1CILi2EEENSA_ILi1EEESC_EEEEENS5_IJNSA_ILi256EEENSA_ILi128EEENSA_ILi32EEEEEENS_10tfloat32_tENS5_IJlSC_lEEESJ_SK_NS4_8TiledMMAINS4_8MMA_AtomIJNS4_23SM100_MMA_TF32_2x1SM_SSISJ_SJ_fLi256ELi128ELNS4_4UMMA5MajorE0ELSP_0ELNSO_7ScaleInE0ELSQ_0EEEEEENS4_6LayoutINS5_IJSC_SC_SC_EEENS5_IJNSA_ILi0EEESV_SV_EEEEENS5_IJNS4_10UnderscoreESY_SY_EEEEENS4_18SM100_TMA_2SM_LOADENS4_14ComposedLayoutINS4_7SwizzleILi3ELi4ELi3EEENS4_18smem_ptr_flag_bitsILi32EEENST_INS5_IJNSA_ILi8EEESH_EEENS5_IJSH_SC_EEEEEEEvNS4_8identityES11_S1B_vS1C_EENS_8epilogue10collective18CollectiveEpilogueINS1E_23Sm100TmaWarpSpecializedILi4ELi2ELi16ELb1ELb0EEEJNS5_IJSG_SG_SH_EEENS5_IJNST_ISG_SC_EENST_INSA_ILi16EEESC_EEEEESJ_SK_SJ_SK_NS1E_6fusion15FusionCallbacksIS1I_NS1O_17LinearCombinationISJ_fSJ_fLNS_15FloatRoundStyleE2EEES1J_S1N_JEEENS4_5SM1004TMEM4LOAD26SM100_TMEM_LOAD_32dp32b16xENS4_13SM90_TMA_LOADENS12_INS13_ILi2ELi4ELi3EEES16_NST_INS5_IJS17_S1L_EEENS5_IJS1L_SC_EEEEEEENS4_39AutoVectorizingCopyWithAssumedAlignmentILi128EEENS4_14SM90_TMA_STOREES23_S25_S25_EEEvvEEEEvNT_6ParamsE --------------------------
	.section	.nv.info._ZN7cutlass13device_kernelINS_4gemm6kernel13GemmUniversalIN4cute5tupleIJiiiiEEENS1_10collective13CollectiveMmaINS1_35MainloopSm100TmaUmmaWarpSpecializedILi3ELi2ELi4ENS5_IJNS4_1CILi2EEENSA_ILi1EEESC_EEEEENS5_IJNSA_ILi256EEENSA_ILi128EEENSA_ILi32EEEEEENS_10tfloat32_tENS5_IJlSC_lEEESJ_SK_NS4_8TiledMMAINS4_8MMA_AtomIJNS4_23SM100_MMA_TF32_2x1SM_SSISJ_SJ_fLi256ELi128ELNS4_4UMMA5MajorE0ELSP_0ELNSO_7ScaleInE0ELSQ_0EEEEEENS4_6LayoutINS5_IJSC_SC_SC_EEENS5_IJNSA_ILi0EEESV_SV_EEEEENS5_IJNS4_10UnderscoreESY_SY_EEEEENS4_18SM100_TMA_2SM_LOADENS4_14ComposedLayoutINS4_7SwizzleILi3ELi4ELi3EEENS4_18smem_ptr_flag_bitsILi32EEENST_INS5_IJNSA_ILi8EEESH_EEENS5_IJSH_SC_EEEEEEEvNS4_8identityES11_S1B_vS1C_EENS_8epilogue10collective18CollectiveEpilogueINS1E_23Sm100TmaWarpSpecializedILi4ELi2ELi16ELb1ELb0EEEJNS5_IJSG_SG_SH_EEENS5_IJNST_ISG_SC_EENST_INSA_ILi16EEESC_EEEEESJ_SK_SJ_SK_NS1E_6fusion15FusionCallbacksIS1I_NS1O_17LinearCombinationISJ_fSJ_fLNS_15FloatRoundStyleE2EEES1J_S1N_JEEENS4_5SM1004TMEM4LOAD26SM100_TMEM_LOAD_32dp32b16xENS4_13SM90_TMA_LOADENS12_INS13_ILi2ELi4ELi3EEES16_NST_INS5_IJS17_S1L_EEENS5_IJS1L_SC_EEEEEEENS4_39AutoVectorizingCopyWithAssumedAlignmentILi128EEENS4_14SM90_TMA_STOREES23_S25_S25_EEEvvEEEEvNT_6ParamsE,"",@"SHT_CUDA_INFO"
	.sectionflags	@""
	.align	4


	//----- nvinfo : EIATTR_CUDA_API_VERSION
	.align		4
        /*0000*/ 	.byte	0x04, 0x37
        /*0002*/ 	.short	(.L_31 - .L_30)
.L_30:
        /*0004*/ 	.word	0x00000082


	//----- nvinfo : EIATTR_KPARAM_INFO
	.align		4
.L_31:
        /*0008*/ 	.byte	0x04, 0x17
        /*000a*/ 	.short	(.L_33 - .L_32)
.L_32:
        /*000c*/ 	.word	0x00000000
        /*0010*/ 	.short	0x0000
        /*0012*/ 	.short	0x0000
        /*0014*/ 	.byte	0x00, 0xf0, 0x01, 0x20


	//----- nvinfo : EIATTR_AT_ENTRY_FRAGMENTS
	.align		4
.L_33:
        /*0018*/ 	.byte	0x04, 0x4f
        /*001a*/ 	.short	(.L_35 - .L_34)


	//   ....[0]....
.L_34:
        /*001c*/ 	.word	0x00000007


	//----- nvinfo : EIATTR_RESERVED_SMEM_USED
	.align		4
.L_35:
        /*0020*/ 	.byte	0x01, 0x41
	.zero		2


	//----- nvinfo : EIATTR_SPARSE_MMA_MASK
	.align		4
        /*0024*/ 	.byte	0x03, 0x50
        /*0026*/ 	.short	0x0000


	//----- nvinfo : EIATTR_TCGEN05_2CTA_USED
	.align		4
        /*0028*/ 	.byte	0x01, 0x52
	.zero		2


	//----- nvinfo : EIATTR_MAXREG_COUNT
	.align		4
        /*002c*/ 	.byte	0x03, 0x1b
        /*002e*/ 	.short	0x00ff


	//----- nvinfo : EIATTR_NUM_BARRIERS
	.align		4
        /*0030*/ 	.byte	0x02, 0x4c
        /*0032*/ 	.byte	0x07
	.zero		1


	//----- nvinfo : EIATTR_EXTERNS
	.align		4
        /*0034*/ 	.byte	0x04, 0x0f
        /*0036*/ 	.short	(.L_37 - .L_36)


	//   ....[0]....
	.align		4
.L_36:
        /*0038*/ 	.word	index@(__assertfail)


	//----- nvinfo : EIATTR_MERCURY_ISA_VERSION
	.align		4
.L_37:
        /*003c*/ 	.byte	0x03, 0x5f
        /*003e*/ 	.short	0x0101


	//----- nvinfo : EIATTR_INT_WARP_WIDE_INSTR_OFFSETS
	.align		4
        /*0040*/ 	.byte	0x04, 0x31
        /*0042*/ 	.short	(.L_39 - .L_38)


	//   ....[0]....
.L_38:
        /*0044*/ 	.word	0x00000cf0


	//   ....[1]....
        /*0048*/ 	.word	0x00000d90


	//   ....[2]....
        /*004c*/ 	.word	0x00002100


	//   ....[3]....
        /*0050*/ 	.word	0x00003f50


	//   ....[4]....
        /*0054*/ 	.word	0x00003f70


	//   ....[5]....
        /*0058*/ 	.word	0x00003fa0


	//   ....[6]....
        /*005c*/ 	.word	0x000048d0


	//   ....[7]....
        /*0060*/ 	.word	0x00004940


	//   ....[8]....
        /*0064*/ 	.word	0x00004a30


	//   ....[9]....
        /*0068*/ 	.word	0x00004ab0


	//   ....[10]....
        /*006c*/ 	.word	0x00004ba0


	//   ....[11]....
        /*0070*/ 	.word	0x00004c20


	//   ....[12]....
        /*0074*/ 	.word	0x00004d20


	//   ....[13]....
        /*0078*/ 	.word	0x00004db0


	//   ....[14]....
        /*007c*/ 	.word	0x00004eb0


	//   ....[15]....
        /*0080*/ 	.word	0x00004f90


	//   ....[16]....
        /*0084*/ 	.word	0x00005030


	//   ....[17]....
        /*0088*/ 	.word	0x00005120


	//   ....[18]....
        /*008c*/ 	.word	0x000051c0


	//   ....[19]....
        /*0090*/ 	.word	0x000052d0


	//   ....[20]....
        /*0094*/ 	.word	0x00005430


	//   ....[21]....
        /*0098*/ 	.word	0x00005580


	//----- nvinfo : EIATTR_COOP_GROUP_MASK_REGIDS
	.align		4
.L_39:
        /*009c*/ 	.byte	0x04, 0x29
        /*009e*/ 	.short	(.L_41 - .L_40)


	//   ....[0]....
.L_40:
        /*00a0*/ 	.word	0xffffffff


	//   ....[1]....
        /*00a4*/ 	.word	0xffffffff


	//   ....[2]....
        /*00a8*/ 	.word	0xffffffff


	//   ....[3]....
        /*00ac*/ 	.word	0xffffffff


	//   ....[4]....
        /*00b0*/ 	.word	0xffffffff


	//   ....[5]....
        /*00b4*/ 	.word	0xffffffff


	//   ....[6]....
        /*00b8*/ 	.word	0xffffffff


	//   ....[7]....
        /*00bc*/ 	.word	0xffffffff


	//   ....[8]....
        /*00c0*/ 	.word	0xffffffff


	//   ....[9]....
        /*00c4*/ 	.word	0xffffffff


	//   ....[10]....
        /*00c8*/ 	.word	0xffffffff


	//   ....[11]....
        /*00cc*/ 	.word	0xffffffff


	//   ....[12]....
        /*00d0*/ 	.word	0xffffffff


	//   ....[13]....
        /*00d4*/ 	.word	0xffffffff


	//----- nvinfo : EIATTR_COOP_GROUP_INSTR_OFFSETS
	.align		4
.L_41:
        /*00d8*/ 	.byte	0x04, 0x28
        /*00da*/ 	.short	(.L_43 - .L_42)


	//   ....[0]....
.L_42:
        /*00dc*/ 	.word	0x000000c0


	//   ....[1]....
        /*00e0*/ 	.word	0x00000500


	//   ....[2]....
        /*00e4*/ 	.word	0x00000660


	//   ....[3]....
        /*00e8*/ 	.word	0x000007f0


	//   ....[4]....
        /*00ec*/ 	.word	0x000008e0


	//   ....[5]....
        /*00f0*/ 	.word	0x00000a40


	//   ....[6]....
        /*00f4*/ 	.word	0x00000bd0


	//   ....[7]....
        /*00f8*/ 	.word	0x00000e10


	//   ....[8]....
        /*00fc*/ 	.word	0x00001fe0


	//   ....[9]....
        /*0100*/ 	.word	0x00002d30


	//   ....[10]....
        /*0104*/ 	.word	0x00003200


	//   ....[11]....
        /*0108*/ 	.word	0x00003230


	//   ....[12]....
        /*010c*/ 	.word	0x00003e50


	//   ....[13]....
        /*0110*/ 	.word	0x00004060


	//----- nvinfo : EIATTR_VRC_CTA_INIT_COUNT
	.align		4
.L_43:
        /*0114*/ 	.byte	0x02, 0x4a
        /*0116*/ 	.byte	0x80
	.zero		1


	//----- nvinfo : EIATTR_SYSCALL_OFFSETS
	.align		4
        /*0118*/ 	.byte	0x04, 0x46
        /*011a*/ 	.short	(.L_45 - .L_44)


	//   ....[0]....
.L_44:
        /*011c*/ 	.word	0x00005ff0


	//   ....[1]....
        /*0120*/ 	.word	0x000060e0


	//   ....[2]....
        /*0124*/ 	.word	0x00006840


	//   ....[3]....
        /*0128*/ 	.word	0x000071c0


	//   ....[4]....
        /*012c*/ 	.word	0x00007b10


	//   ....[5]....
        /*0130*/ 	.word	0x000084b0


	//   ....[6]....
        /*0134*/ 	.word	0x00008e50


	//   ....[7]....
        /*0138*/ 	.word	0x00009820


	//   ....[8]....
        /*013c*/ 	.word	0x0000a1c0


	//   ....[9]....
        /*0140*/ 	.word	0x0000ab10


	//----- nvinfo : EIATTR_MBARRIER_INSTR_OFFSETS
	.align		4
.L_45:
        /*0144*/ 	.byte	0x04, 0x39
        /*0146*/ 	.short	(.L_47 - .L_46)


	//   ....[0]....
.L_46:
        /*0148*/ 	.word	0x000005f0
        /*014c*/ 	.word	0x000000ff
        /*0150*/ 	.word	0x00000000
        /*0154*/ 	.short	0x0100
        /*0156*/ 	.byte	0x08
	.zero		1


	//   ....[1]....
        /*0158*/ 	.word	0x00000600
        /*015c*/ 	.word	0x000000ff
        /*0160*/ 	.word	0x00000018
        /*0164*/ 	.short	0x0100
        /*0166*/ 	.byte	0x08
	.zero		1


	//   ....[2]....
        /*0168*/ 	.word	0x00000610
        /*016c*/ 	.word	0x000000ff
        /*0170*/ 	.word	0x00000008
        /*0174*/ 	.short	0x0100
        /*0176*/ 	.byte	0x08
	.zero		1


	//   ....[3]....
        /*0178*/ 	.word	0x00000620
        /*017c*/ 	.word	0x000000ff
        /*0180*/ 	.word	0x00000020
        /*0184*/ 	.short	0x0100
        /*0186*/ 	.byte	0x08
	.zero		1


	//   ....[4]....
        /*0188*/ 	.word	0x00000630
        /*018c*/ 	.word	0x000000ff
        /*0190*/ 	.word	0x00000010
        /*0194*/ 	.short	0x0100
        /*0196*/ 	.byte	0x08
	.zero		1


	//   ....[5]....
        /*0198*/ 	.word	0x00000640
        /*019c*/ 	.word	0x000000ff
        /*01a0*/ 	.word	0x00000028
        /*01a4*/ 	.short	0x0100
        /*01a6*/ 	.byte	0x08
	.zero		1


	//   ....[6]....
        /*01a8*/ 	.word	0x00000760
        /*01ac*/ 	.word	0x000000ff
        /*01b0*/ 	.word	0x00000030
        /*01b4*/ 	.short	0x0100
        /*01b6*/ 	.byte	0x09
	.zero		1


	//   ....[7]....
        /*01b8*/ 	.word	0x00000770
        /*01bc*/ 	.word	0x000000ff
        /*01c0*/ 	.word	0x00000050
        /*01c4*/ 	.short	0x0100
        /*01c6*/ 	.byte	0x09
	.zero		1


	//   ....[8]....
        /*01c8*/ 	.word	0x00000780
        /*01cc*/ 	.word	0x000000ff
        /*01d0*/ 	.word	0x00000038
        /*01d4*/ 	.short	0x0100
        /*01d6*/ 	.byte	0x09
	.zero		1


	//   ....[9]....
        /*01d8*/ 	.word	0x00000790
        /*01dc*/ 	.word	0x000000ff
        /*01e0*/ 	.word	0x00000058
        /*01e4*/ 	.short	0x0100
        /*01e6*/ 	.byte	0x09
	.zero		1


	//   ....[10]....
        /*01e8*/ 	.word	0x000007a0
        /*01ec*/ 	.word	0x000000ff
        /*01f0*/ 	.word	0x00000040
        /*01f4*/ 	.short	0x0100
        /*01f6*/ 	.byte	0x09
	.zero		1


	//   ....[11]....
        /*01f8*/ 	.word	0x000007b0
        /*01fc*/ 	.word	0x000000ff
        /*0200*/ 	.word	0x00000060
        /*0204*/ 	.short	0x0100
        /*0206*/ 	.byte	0x09
	.zero		1


	//   ....[12]....
        /*0208*/ 	.word	0x000007c0
        /*020c*/ 	.word	0x000000ff
        /*0210*/ 	.word	0x00000048
        /*0214*/ 	.short	0x0100
        /*0216*/ 	.byte	0x09
	.zero		1


	//   ....[13]....
        /*0218*/ 	.word	0x000007d0
        /*021c*/ 	.word	0x000000ff
        /*0220*/ 	.word	0x00000068
        /*0224*/ 	.short	0x0100
        /*0226*/ 	.byte	0x09
	.zero		1


	//   ....[14]....
        /*0228*/ 	.word	0x000008b0
        /*022c*/ 	.word	0x000000ff
        /*0230*/ 	.word	0x00000070
        /*0234*/ 	.short	0x0100
        /*0236*/ 	.byte	0x08
	.zero		1


	//   ....[15]....
        /*0238*/ 	.word	0x000008c0
        /*023c*/ 	.word	0x000000ff
        /*0240*/ 	.word	0x00000078
        /*0244*/ 	.short	0x0100
        /*0246*/ 	.byte	0x08
	.zero		1


	//   ....[16]....
        /*0248*/ 	.word	0x000009f0
        /*024c*/ 	.word	0x000000ff
        /*0250*/ 	.word	0x00000080
        /*0254*/ 	.short	0x0100
        /*0256*/ 	.byte	0x08
	.zero		1


	//   ....[17]....
        /*0258*/ 	.word	0x00000a00
        /*025c*/ 	.word	0x000000ff
        /*0260*/ 	.word	0x00000090
        /*0264*/ 	.short	0x0100
        /*0266*/ 	.byte	0x08
	.zero		1


	//   ....[18]....
        /*0268*/ 	.word	0x00000a10
        /*026c*/ 	.word	0x000000ff
        /*0270*/ 	.word	0x00000088
        /*0274*/ 	.short	0x0100
        /*0276*/ 	.byte	0x08
	.zero		1


	//   ....[19]....
        /*0278*/ 	.word	0x00000a20
        /*027c*/ 	.word	0x000000ff
        /*0280*/ 	.word	0x00000098
        /*0284*/ 	.short	0x0100
        /*0286*/ 	.byte	0x08
	.zero		1


	//   ....[20]....
        /*0288*/ 	.word	0x00000b40
        /*028c*/ 	.word	0x000000ff
        /*0290*/ 	.word	0x000000a0
        /*0294*/ 	.short	0x0100
        /*0296*/ 	.byte	0x09
	.zero		1


	//   ....[21]....
        /*0298*/ 	.word	0x00000b50
        /*029c*/ 	.word	0x000000ff
        /*02a0*/ 	.word	0x000000c0
        /*02a4*/ 	.short	0x0100
        /*02a6*/ 	.byte	0x09
	.zero		1


	//   ....[22]....
        /*02a8*/ 	.word	0x00000b60
        /*02ac*/ 	.word	0x000000ff
        /*02b0*/ 	.word	0x000000a8
        /*02b4*/ 	.short	0x0100
        /*02b6*/ 	.byte	0x09
	.zero		1


	//   ....[23]....
        /*02b8*/ 	.word	0x00000b70
        /*02bc*/ 	.word	0x000000ff
        /*02c0*/ 	.word	0x000000c8
        /*02c4*/ 	.short	0x0100
        /*02c6*/ 	.byte	0x09
	.zero		1


	//   ....[24]....
        /*02c8*/ 	.word	0x00000b80
        /*02cc*/ 	.word	0x000000ff
        /*02d0*/ 	.word	0x000000b0
        /*02d4*/ 	.short	0x0100
        /*02d6*/ 	.byte	0x09
	.zero		1


	//   ....[25]....
        /*02d8*/ 	.word	0x00000b90
        /*02dc*/ 	.word	0x000000ff
        /*02e0*/ 	.word	0x000000d0
        /*02e4*/ 	.short	0x0100
        /*02e6*/ 	.byte	0x09
	.zero		1


	//   ....[26]....
        /*02e8*/ 	.word	0x00000ba0
        /*02ec*/ 	.word	0x000000ff
        /*02f0*/ 	.word	0x000000b8
        /*02f4*/ 	.short	0x0100
        /*02f6*/ 	.byte	0x09
	.zero		1


	//   ....[27]....
        /*02f8*/ 	.word	0x00000bb0
        /*02fc*/ 	.word	0x000000ff
        /*0300*/ 	.word	0x000000d8
        /*0304*/ 	.short	0x0100
        /*0306*/ 	.byte	0x09
	.zero		1


	//   ....[28]....
        /*0308*/ 	.word	0x00000ca0
        /*030c*/ 	.word	0x000000ff
        /*0310*/ 	.word	0x000000e0
        /*0314*/ 	.short	0x0100
        /*0316*/ 	.byte	0x08
	.zero		1


	//   ....[29]....
        /*0318*/ 	.word	0x00000cb0
        /*031c*/ 	.word	0x000000ff
        /*0320*/ 	.word	0x000000f0
        /*0324*/ 	.short	0x0100
        /*0326*/ 	.byte	0x08
	.zero		1


	//   ....[30]....
        /*0328*/ 	.word	0x00000cc0
        /*032c*/ 	.word	0x000000ff
        /*0330*/ 	.word	0x000000e8
        /*0334*/ 	.short	0x0100
        /*0336*/ 	.byte	0x08
	.zero		1


	//   ....[31]....
        /*0338*/ 	.word	0x00000cd0
        /*033c*/ 	.word	0x000000ff
        /*0340*/ 	.word	0x000000f8
        /*0344*/ 	.short	0x0100
        /*0346*/ 	.byte	0x08
	.zero		1


	//   ....[32]....
        /*0348*/ 	.word	0x00000dc0
        /*034c*/ 	.word	0x000000ff
        /*0350*/ 	.word	0x00000100
        /*0354*/ 	.short	0x0100
        /*0356*/ 	.byte	0x07
	.zero		1


	//   ....[33]....
        /*0358*/ 	.word	0x000017e0
        /*035c*/ 	.word	0x00000003
        /*0360*/ 	.word	0x000000f0
        /*0364*/ 	.short	0x010a
        /*0366*/ 	.byte	0xff
	.zero		1


	//   ....[34]....
        /*0368*/ 	.word	0x00001810
        /*036c*/ 	.word	0x00000003
        /*0370*/ 	.word	0x000000e0
        /*0374*/ 	.short	0x0101
        /*0376*/ 	.byte	0xff
	.zero		1


	//   ....[35]....
        /*0378*/ 	.word	0x00001910
        /*037c*/ 	.word	0x000000ff
        /*0380*/ 	.word	0x00000018
        /*0384*/ 	.short	0x010a
        /*0386*/ 	.byte	0x08
	.zero		1


	//   ....[36]....
        /*0388*/ 	.word	0x000019e0
        /*038c*/ 	.word	0x000000ff
        /*0390*/ 	.word	0x00000018
        /*0394*/ 	.short	0x010a
        /*0396*/ 	.byte	0x21
	.zero		1


	//   ....[37]....
        /*0398*/ 	.word	0x00001b90
        /*039c*/ 	.word	0x000000ff
        /*03a0*/ 	.word	0x00000018
        /*03a4*/ 	.short	0x010a
        /*03a6*/ 	.byte	0x08
	.zero		1


	//   ....[38]....
        /*03a8*/ 	.word	0x00001c90
        /*03ac*/ 	.word	0x000000ff
        /*03b0*/ 	.word	0x00000078
        /*03b4*/ 	.short	0x0101
        /*03b6*/ 	.byte	0x06
	.zero		1


	//   ....[39]....
        /*03b8*/ 	.word	0x00001cb0
        /*03bc*/ 	.word	0x000000ff
        /*03c0*/ 	.word	0x00000018
        /*03c4*/ 	.short	0x010a
        /*03c6*/ 	.byte	0x08
	.zero		1


	//   ....[40]....
        /*03c8*/ 	.word	0x00001d30
        /*03cc*/ 	.word	0x000000ff
        /*03d0*/ 	.word	0x00000018
        /*03d4*/ 	.short	0x010a
        /*03d6*/ 	.byte	0x11
	.zero		1


	//   ....[41]....
        /*03d8*/ 	.word	0x00001ec0
        /*03dc*/ 	.word	0x000000ff
        /*03e0*/ 	.word	0x00000018
        /*03e4*/ 	.short	0x010a
        /*03e6*/ 	.byte	0x08
	.zero		1


	//   ....[42]....
        /*03e8*/ 	.word	0x00002010
        /*03ec*/ 	.word	0x00000002
        /*03f0*/ 	.word	0x00000080
        /*03f4*/ 	.short	0x010a
        /*03f6*/ 	.byte	0xff
	.zero		1


	//   ....[43]....
        /*03f8*/ 	.word	0x000020d0
        /*03fc*/ 	.word	0x00000002
        /*0400*/ 	.word	0x00000000
        /*0404*/ 	.short	0x0101
        /*0406*/ 	.byte	0xff
	.zero		1


	//   ....[44]....
        /*0408*/ 	.word	0x00002630
        /*040c*/ 	.word	0x000000ff
        /*0410*/ 	.word	0x00000000
        /*0414*/ 	.short	0x010a
        /*0416*/ 	.byte	0x04
	.zero		1


	//   ....[45]....
        /*0418*/ 	.word	0x000026c0
        /*041c*/ 	.word	0x000000ff
        /*0420*/ 	.word	0x00000000
        /*0424*/ 	.short	0x010a
        /*0426*/ 	.byte	0x04
	.zero		1


	//   ....[46]....
        /*0428*/ 	.word	0x00002760
        /*042c*/ 	.word	0x00000000
        /*0430*/ 	.word	0x00000000
        /*0434*/ 	.short	0x010a
        /*0436*/ 	.byte	0xff
	.zero		1


	//   ....[47]....
        /*0438*/ 	.word	0x00002890
        /*043c*/ 	.word	0x00000000
        /*0440*/ 	.word	0x000000e0
        /*0444*/ 	.short	0x010a
        /*0446*/ 	.byte	0xff
	.zero		1


	//   ....[48]....
        /*0448*/ 	.word	0x00002900
        /*044c*/ 	.word	0x00000004
        /*0450*/ 	.word	0x00000000
        /*0454*/ 	.short	0x0101
        /*0456*/ 	.byte	0xff
	.zero		1


	//   ....[49]....
        /*0458*/ 	.word	0x00002920
        /*045c*/ 	.word	0x000000ff
        /*0460*/ 	.word	0x00000090
        /*0464*/ 	.short	0x010a
        /*0466*/ 	.byte	0x05
	.zero		1


	//   ....[50]....
        /*0468*/ 	.word	0x00002a40
        /*046c*/ 	.word	0x00000000
        /*0470*/ 	.word	0x00000080
        /*0474*/ 	.short	0x010a
        /*0476*/ 	.byte	0xff
	.zero		1


	//   ....[51]....
        /*0478*/ 	.word	0x00002b40
        /*047c*/ 	.word	0x00000000
        /*0480*/ 	.word	0x00000000
        /*0484*/ 	.short	0x0101
        /*0486*/ 	.byte	0xff
	.zero		1


	//   ....[52]....
        /*0488*/ 	.word	0x00002bd0
        /*048c*/ 	.word	0x000000ff
        /*0490*/ 	.word	0x00000090
        /*0494*/ 	.short	0x0106
        /*0496*/ 	.byte	0x05
	.zero		1


	//   ....[53]....
        /*0498*/ 	.word	0x00002bf0
        /*049c*/ 	.word	0x000000ff
        /*04a0*/ 	.word	0x00000090
        /*04a4*/ 	.short	0x010a
        /*04a6*/ 	.byte	0x05
	.zero		1


	//   ....[54]....
        /*04a8*/ 	.word	0x00002c80
        /*04ac*/ 	.word	0x000000ff
        /*04b0*/ 	.word	0x00000090
        /*04b4*/ 	.short	0x0106
        /*04b6*/ 	.byte	0x04
	.zero		1


	//   ....[55]....
        /*04b8*/ 	.word	0x00002cc0
        /*04bc*/ 	.word	0x00000000
        /*04c0*/ 	.word	0x00000090
        /*04c4*/ 	.short	0x010a
        /*04c6*/ 	.byte	0xff
	.zero		1


	//   ....[56]....
        /*04c8*/ 	.word	0x00002f00
        /*04cc*/ 	.word	0x000000ff
        /*04d0*/ 	.word	0x00000008
        /*04d4*/ 	.short	0x010a
        /*04d6*/ 	.byte	0x06
	.zero		1


	//   ....[57]....
        /*04d8*/ 	.word	0x00002f20
        /*04dc*/ 	.word	0x000000ff
        /*04e0*/ 	.word	0x00000008
        /*04e4*/ 	.short	0x010a
        /*04e6*/ 	.byte	0x06
	.zero		1


	//   ....[58]....
        /*04e8*/ 	.word	0x000030b0
        /*04ec*/ 	.word	0x000000ff
        /*04f0*/ 	.word	0x00000008
        /*04f4*/ 	.short	0x010a
        /*04f6*/ 	.byte	0x06
	.zero		1


	//   ....[59]....
        /*04f8*/ 	.word	0x000030d0
        /*04fc*/ 	.word	0x000000ff
        /*0500*/ 	.word	0x00000008
        /*0504*/ 	.short	0x010a
        /*0506*/ 	.byte	0x06
	.zero		1


	//   ....[60]....
        /*0508*/ 	.word	0x00003190
        /*050c*/ 	.word	0x000000ff
        /*0510*/ 	.word	0x00000000
        /*0514*/ 	.short	0x0101
        /*0516*/ 	.byte	0x07
	.zero		1


	//   ....[61]....
        /*0518*/ 	.word	0x000034d0
        /*051c*/ 	.word	0x00000000
        /*0520*/ 	.word	0x00000080
        /*0524*/ 	.short	0x010a
        /*0526*/ 	.byte	0xff
	.zero		1


	//   ....[62]....
        /*0528*/ 	.word	0x00003590
        /*052c*/ 	.word	0x00000000
        /*0530*/ 	.word	0x00000000
        /*0534*/ 	.short	0x0101
        /*0536*/ 	.byte	0xff
	.zero		1


	//   ....[63]....
        /*0538*/ 	.word	0x00003650
        /*053c*/ 	.word	0x000000ff
        /*0540*/ 	.word	0x00000000
        /*0544*/ 	.short	0x010a
        /*0546*/ 	.byte	0x08
	.zero		1


	//   ....[64]....
        /*0548*/ 	.word	0x00003660
        /*054c*/ 	.word	0x000000ff
        /*0550*/ 	.word	0x000000c0
        /*0554*/ 	.short	0x010a
        /*0556*/ 	.byte	0x09
	.zero		1


	//   ....[65]....
        /*0558*/ 	.word	0x00003710
        /*055c*/ 	.word	0x000000ff
        /*0560*/ 	.word	0x00000000
        /*0564*/ 	.short	0x010a
        /*0566*/ 	.byte	0x08
	.zero		1


	//   ....[66]....
        /*0568*/ 	.word	0x00003840
        /*056c*/ 	.word	0x000000ff
        /*0570*/ 	.word	0x00000000
        /*0574*/ 	.short	0x010a
        /*0576*/ 	.byte	0x1e
	.zero		1


	//   ....[67]....
        /*0578*/ 	.word	0x00003b40
        /*057c*/ 	.word	0x000000ff
        /*0580*/ 	.word	0x00000000
        /*0584*/ 	.short	0x010a
        /*0586*/ 	.byte	0x08
	.zero		1


	//   ....[68]....
        /*0588*/ 	.word	0x00003bd0
        /*058c*/ 	.word	0x000000ff
        /*0590*/ 	.word	0x00000000
        /*0594*/ 	.short	0x010a
        /*0596*/ 	.byte	0x08
	.zero		1


	//   ....[69]....
        /*0598*/ 	.word	0x00003c60
        /*059c*/ 	.word	0x000000ff
        /*05a0*/ 	.word	0x00000000
        /*05a4*/ 	.short	0x010a
        /*05a6*/ 	.byte	0x08
	.zero		1


	//   ....[70]....
        /*05a8*/ 	.word	0x00003d00
        /*05ac*/ 	.word	0x00000000
        /*05b0*/ 	.word	0x00000000
        /*05b4*/ 	.short	0x010a
        /*05b6*/ 	.byte	0xff
	.zero		1


	//   ....[71]....
        /*05b8*/ 	.word	0x00003d40
        /*05bc*/ 	.word	0x00000000
        /*05c0*/ 	.word	0x00000000
        /*05c4*/ 	.short	0x010a
        /*05c6*/ 	.byte	0xff
	.zero		1


	//   ....[72]....
        /*05c8*/ 	.word	0x00003db0
        /*05cc*/ 	.word	0x000000ff
        /*05d0*/ 	.word	0x00000000
        /*05d4*/ 	.short	0x0101
        /*05d6*/ 	.byte	0x05
	.zero		1


	//   ....[73]....
        /*05d8*/ 	.word	0x00003df0
        /*05dc*/ 	.word	0x000000ff
        /*05e0*/ 	.word	0x00000100
        /*05e4*/ 	.short	0x010a
        /*05e6*/ 	.byte	0x07
	.zero		1


	//   ....[74]....
        /*05e8*/ 	.word	0x00003e40
        /*05ec*/ 	.word	0x000000ff
        /*05f0*/ 	.word	0x00000000
        /*05f4*/ 	.short	0x0101
        /*05f6*/ 	.byte	0x05
	.zero		1


	//   ....[75]....
        /*05f8*/ 	.word	0x00004270
        /*05fc*/ 	.word	0x00000000
        /*0600*/ 	.word	0x00000080
        /*0604*/ 	.short	0x010a
        /*0606*/ 	.byte	0xff
	.zero		1


	//   ....[76]....
        /*0608*/ 	.word	0x00004330
        /*060c*/ 	.word	0x00000000
        /*0610*/ 	.word	0x00000000
        /*0614*/ 	.short	0x0101
        /*0616*/ 	.byte	0xff
	.zero		1


	//   ....[77]....
        /*0618*/ 	.word	0x00004650
        /*061c*/ 	.word	0x000000ff
        /*0620*/ 	.word	0x00000078
        /*0624*/ 	.short	0x010a
        /*0626*/ 	.byte	0x07
	.zero		1


	//   ....[78]....
        /*0628*/ 	.word	0x00004850
        /*062c*/ 	.word	0x000000ff
        /*0630*/ 	.word	0x00000050
        /*0634*/ 	.short	0x010a
        /*0636*/ 	.byte	0x07
	.zero		1


	//   ....[79]....
        /*0638*/ 	.word	0x000049d0
        /*063c*/ 	.word	0x000000ff
        /*0640*/ 	.word	0x00000030
        /*0644*/ 	.short	0x010b
        /*0646*/ 	.byte	0x07
	.zero		1


	//   ....[80]....
        /*0648*/ 	.word	0x000049e0
        /*064c*/ 	.word	0x000000ff
        /*0650*/ 	.word	0x00000000
        /*0654*/ 	.short	0x0101
        /*0656*/ 	.byte	0x15
	.zero		1


	//   ....[81]....
        /*0658*/ 	.word	0x00004a00
        /*065c*/ 	.word	0x000000ff
        /*0660*/ 	.word	0x00000058
        /*0664*/ 	.short	0x010a
        /*0666*/ 	.byte	0x07
	.zero		1


	//   ....[82]....
        /*0668*/ 	.word	0x00004b40
        /*066c*/ 	.word	0x000000ff
        /*0670*/ 	.word	0x00000038
        /*0674*/ 	.short	0x010b
        /*0676*/ 	.byte	0x07
	.zero		1


	//   ....[83]....
        /*0678*/ 	.word	0x00004b50
        /*067c*/ 	.word	0x000000ff
        /*0680*/ 	.word	0x00000000
        /*0684*/ 	.short	0x0101
        /*0686*/ 	.byte	0x0f
	.zero		1


	//   ....[84]....
        /*0688*/ 	.word	0x00004b70
        /*068c*/ 	.word	0x000000ff
        /*0690*/ 	.word	0x00000060
        /*0694*/ 	.short	0x010a
        /*0696*/ 	.byte	0x07
	.zero		1


	//   ....[85]....
        /*0698*/ 	.word	0x00004cc0
        /*069c*/ 	.word	0x000000ff
        /*06a0*/ 	.word	0x00000040
        /*06a4*/ 	.short	0x010b
        /*06a6*/ 	.byte	0x07
	.zero		1


	//   ....[86]....
        /*06a8*/ 	.word	0x00004cd0
        /*06ac*/ 	.word	0x000000ff
        /*06b0*/ 	.word	0x00000000
        /*06b4*/ 	.short	0x0101
        /*06b6*/ 	.byte	0x0e
	.zero		1


	//   ....[87]....
        /*06b8*/ 	.word	0x00004cf0
        /*06bc*/ 	.word	0x000000ff
        /*06c0*/ 	.word	0x00000068
        /*06c4*/ 	.short	0x010a
        /*06c6*/ 	.byte	0x07
	.zero		1


	//   ....[88]....
        /*06c8*/ 	.word	0x00004e50
        /*06cc*/ 	.word	0x000000ff
        /*06d0*/ 	.word	0x00000048
        /*06d4*/ 	.short	0x010b
        /*06d6*/ 	.byte	0x07
	.zero		1


	//   ....[89]....
        /*06d8*/ 	.word	0x00004e60
        /*06dc*/ 	.word	0x000000ff
        /*06e0*/ 	.word	0x00000000
        /*06e4*/ 	.short	0x0101
        /*06e6*/ 	.byte	0x0d
	.zero		1


	//   ....[90]....
        /*06e8*/ 	.word	0x00004e80
        /*06ec*/ 	.word	0x000000ff
        /*06f0*/ 	.word	0x00000050
        /*06f4*/ 	.short	0x010a
        /*06f6*/ 	.byte	0x07
	.zero		1


	//   ....[91]....
        /*06f8*/ 	.word	0x00004fd0
        /*06fc*/ 	.word	0x000000ff
        /*0700*/ 	.word	0x00000030
        /*0704*/ 	.short	0x010b
        /*0706*/ 	.byte	0x07
	.zero		1


	//   ....[92]....
        /*0708*/ 	.word	0x00004fe0
        /*070c*/ 	.word	0x000000ff
        /*0710*/ 	.word	0x00000000
        /*0714*/ 	.short	0x0101
        /*0716*/ 	.byte	0x15
	.zero		1


	//   ....[93]....
        /*0718*/ 	.word	0x00005000
        /*071c*/ 	.word	0x000000ff
        /*0720*/ 	.word	0x00000058
        /*0724*/ 	.short	0x010a
        /*0726*/ 	.byte	0x07
	.zero		1


	//   ....[94]....
        /*0728*/ 	.word	0x00005160
        /*072c*/ 	.word	0x000000ff
        /*0730*/ 	.word	0x00000038
        /*0734*/ 	.short	0x010b
        /*0736*/ 	.byte	0x07
	.zero		1


	//   ....[95]....
        /*0738*/ 	.word	0x00005170
        /*073c*/ 	.word	0x000000ff
        /*0740*/ 	.word	0x00000000
        /*0744*/ 	.short	0x0101
        /*0746*/ 	.byte	0x0f
	.zero		1


	//   ....[96]....
        /*0748*/ 	.word	0x00005180
        /*074c*/ 	.word	0x000000ff
        /*0750*/ 	.word	0x00000060
        /*0754*/ 	.short	0x010a
        /*0756*/ 	.byte	0x07
	.zero		1


	//   ....[97]....
        /*0758*/ 	.word	0x00005320
        /*075c*/ 	.word	0x000000ff
        /*0760*/ 	.word	0x00000040
        /*0764*/ 	.short	0x010b
        /*0766*/ 	.byte	0x07
	.zero		1


	//   ....[98]....
        /*0768*/ 	.word	0x00005390
        /*076c*/ 	.word	0x000000ff
        /*0770*/ 	.word	0x00000000
        /*0774*/ 	.short	0x0101
        /*0776*/ 	.byte	0x0e
	.zero		1


	//   ....[99]....
        /*0778*/ 	.word	0x000053c0
        /*077c*/ 	.word	0x000000ff
        /*0780*/ 	.word	0x00000068
        /*0784*/ 	.short	0x010a
        /*0786*/ 	.byte	0x07
	.zero		1


	//   ....[100]....
        /*0788*/ 	.word	0x000055c0
        /*078c*/ 	.word	0x000000ff
        /*0790*/ 	.word	0x00000048
        /*0794*/ 	.short	0x010b
        /*0796*/ 	.byte	0x07
	.zero		1


	//   ....[101]....
        /*0798*/ 	.word	0x000055e0
        /*079c*/ 	.word	0x000000ff
        /*07a0*/ 	.word	0x00000000
        /*07a4*/ 	.short	0x0101
        /*07a6*/ 	.byte	0x0d
	.zero		1


	//   ....[102]....
        /*07a8*/ 	.word	0x00005600
        /*07ac*/ 	.word	0x000000ff
        /*07b0*/ 	.word	0x00000050
        /*07b4*/ 	.short	0x010a
        /*07b6*/ 	.byte	0x07
	.zero		1


	//   ....[103]....
        /*07b8*/ 	.word	0x00005620
        /*07bc*/ 	.word	0x000000ff
        /*07c0*/ 	.word	0x00000058
        /*07c4*/ 	.short	0x010a
        /*07c6*/ 	.byte	0x07
	.zero		1


	//   ....[104]....
        /*07c8*/ 	.word	0x00005640
        /*07cc*/ 	.word	0x000000ff
        /*07d0*/ 	.word	0x00000060
        /*07d4*/ 	.short	0x010a
        /*07d6*/ 	.byte	0x07
	.zero		1


	//   ....[105]....
        /*07d8*/ 	.word	0x00005690
        /*07dc*/ 	.word	0x00000002
        /*07e0*/ 	.word	0x00000068
        /*07e4*/ 	.short	0x010a
        /*07e6*/ 	.byte	0xff
	.zero		1


	//   ....[106]....
        /*07e8*/ 	.word	0x000059b0
        /*07ec*/ 	.word	0x00000000
        /*07f0*/ 	.word	0x00000080
        /*07f4*/ 	.short	0x010a
        /*07f6*/ 	.byte	0xff
	.zero		1


	//   ....[107]....
        /*07f8*/ 	.word	0x00005ac0
        /*07fc*/ 	.word	0x00000000
        /*0800*/ 	.word	0x00000000
        /*0804*/ 	.short	0x0101
        /*0806*/ 	.byte	0xff
	.zero		1


	//   ....[108]....
        /*0808*/ 	.word	0x00006510
        /*080c*/ 	.word	0x000000ff
        /*0810*/ 	.word	0x00000030
        /*0814*/ 	.short	0x010a
        /*0816*/ 	.byte	0x30
	.zero		1


	//   ....[109]....
        /*0818*/ 	.word	0x00006540
        /*081c*/ 	.word	0x00000057
        /*0820*/ 	.word	0x000000a0
        /*0824*/ 	.short	0x010a
        /*0826*/ 	.byte	0xff
	.zero		1


	//   ....[110]....
        /*0828*/ 	.word	0x00006630
        /*082c*/ 	.word	0x000000ff
        /*0830*/ 	.word	0x00000030
        /*0834*/ 	.short	0x010a
        /*0836*/ 	.byte	0x30
	.zero		1


	//   ....[111]....
        /*0838*/ 	.word	0x00006720
        /*083c*/ 	.word	0x00000057
        /*0840*/ 	.word	0x000000a0
        /*0844*/ 	.short	0x010a
        /*0846*/ 	.byte	0xff
	.zero		1


	//   ....[112]....
        /*0848*/ 	.word	0x00006ef0
        /*084c*/ 	.word	0x00000000
        /*0850*/ 	.word	0x00000000
        /*0854*/ 	.short	0x0101
        /*0856*/ 	.byte	0xff
	.zero		1


	//   ....[113]....
        /*0858*/ 	.word	0x00006f00
        /*085c*/ 	.word	0x00000003
        /*0860*/ 	.word	0x00000030
        /*0864*/ 	.short	0x010a
        /*0866*/ 	.byte	0xff
	.zero		1


	//   ....[114]....
        /*0868*/ 	.word	0x00006fe0
        /*086c*/ 	.word	0x00000003
        /*0870*/ 	.word	0x00000030
        /*0874*/ 	.short	0x010a
        /*0876*/ 	.byte	0xff
	.zero		1


	//   ....[115]....
        /*0878*/ 	.word	0x00007840
        /*087c*/ 	.word	0x0000005a
        /*0880*/ 	.word	0x00000000
        /*0884*/ 	.short	0x0101
        /*0886*/ 	.byte	0xff
	.zero		1


	//   ....[116]....
        /*0888*/ 	.word	0x00007860
        /*088c*/ 	.word	0x0000005b
        /*0890*/ 	.word	0x00000030
        /*0894*/ 	.short	0x010a
        /*0896*/ 	.byte	0xff
	.zero		1


	//   ....[117]....
        /*0898*/ 	.word	0x00007930
        /*089c*/ 	.word	0x0000005b
        /*08a0*/ 	.word	0x00000030
        /*08a4*/ 	.short	0x010a
        /*08a6*/ 	.byte	0xff
	.zero		1


	//   ....[118]....
        /*08a8*/ 	.word	0x00008190
        /*08ac*/ 	.word	0x0000005a
        /*08b0*/ 	.word	0x00000000
        /*08b4*/ 	.short	0x0101
        /*08b6*/ 	.byte	0xff
	.zero		1


	//   ....[119]....
        /*08b8*/ 	.word	0x000081b0
        /*08bc*/ 	.word	0x0000005b
        /*08c0*/ 	.word	0x00000030
        /*08c4*/ 	.short	0x010a
        /*08c6*/ 	.byte	0xff
	.zero		1


	//   ....[120]....
        /*08c8*/ 	.word	0x00008290
        /*08cc*/ 	.word	0x0000005b
        /*08d0*/ 	.word	0x00000030
        /*08d4*/ 	.short	0x010a
        /*08d6*/ 	.byte	0xff
	.zero		1


	//   ....[121]....
        /*08d8*/ 	.word	0x00008b30
        /*08dc*/ 	.word	0x0000005b
        /*08e0*/ 	.word	0x00000000
        /*08e4*/ 	.short	0x0101
        /*08e6*/ 	.byte	0xff
	.zero		1


	//   ....[122]....
        /*08e8*/ 	.word	0x00008b50
        /*08ec*/ 	.word	0x0000005c
        /*08f0*/ 	.word	0x00000030
        /*08f4*/ 	.short	0x010a
        /*08f6*/ 	.byte	0xff
	.zero		1


	//   ....[123]....
        /*08f8*/ 	.word	0x00008c20
        /*08fc*/ 	.word	0x0000005c
        /*0900*/ 	.word	0x00000030
        /*0904*/ 	.short	0x010a
        /*0906*/ 	.byte	0xff
	.zero		1


	//   ....[124]....
        /*0908*/ 	.word	0x00009500
        /*090c*/ 	.word	0x0000005b
        /*0910*/ 	.word	0x00000000
        /*0914*/ 	.short	0x0101
        /*0916*/ 	.byte	0xff
	.zero		1


	//   ....[125]....
        /*0918*/ 	.word	0x00009520
        /*091c*/ 	.word	0x0000005c
        /*0920*/ 	.word	0x00000030
        /*0924*/ 	.short	0x010a
        /*0926*/ 	.byte	0xff
	.zero		1


	//   ....[126]....
        /*0928*/ 	.word	0x000095f0
        /*092c*/ 	.word	0x0000005c
        /*0930*/ 	.word	0x00000030
        /*0934*/ 	.short	0x010a
        /*0936*/ 	.byte	0xff
	.zero		1


	//   ....[127]....
        /*0938*/ 	.word	0x00009ea0
        /*093c*/ 	.word	0x0000005b
        /*0940*/ 	.word	0x00000000
        /*0944*/ 	.short	0x0101
        /*0946*/ 	.byte	0xff
	.zero		1


	//   ....[128]....
        /*0948*/ 	.word	0x00009ec0
        /*094c*/ 	.word	0x0000005c
        /*0950*/ 	.word	0x00000030
        /*0954*/ 	.short	0x010a
        /*0956*/ 	.byte	0xff
	.zero		1


	//   ....[129]....
        /*0958*/ 	.word	0x00009f90
        /*095c*/ 	.word	0x0000005c
        /*0960*/ 	.word	0x00000030
        /*0964*/ 	.short	0x010a
        /*0966*/ 	.byte	0xff
	.zero		1


	//   ....[130]....
        /*0968*/ 	.word	0x0000a840
        /*096c*/ 	.word	0x0000005b
        /*0970*/ 	.word	0x00000000
        /*0974*/ 	.short	0x0101
        /*0976*/ 	.byte	0xff
	.zero		1


	//   ....[131]....
        /*0978*/ 	.word	0x0000a860
        /*097c*/ 	.word	0x0000005c
        /*0980*/ 	.word	0x00000030
        /*0984*/ 	.short	0x010a
        /*0986*/ 	.byte	0xff
	.zero		1


	//   ....[132]....
        /*0988*/ 	.word	0x0000a930
        /*098c*/ 	.word	0x0000005c
        /*0990*/ 	.word	0x00000030
        /*0994*/ 	.short	0x010a
        /*0996*/ 	.byte	0xff
	.zero		1


	//   ....[133]....
        /*0998*/ 	.word	0x0000ac40
        /*099c*/ 	.word	0x00000057
        /*09a0*/ 	.word	0x00000000
        /*09a4*/ 	.short	0x0101
        /*09a6*/ 	.byte	0xff
	.zero		1


	//   ....[134]....
        /*09a8*/ 	.word	0x0000b1e0
        /*09ac*/ 	.word	0x00000002
        /*09b0*/ 	.word	0x00000000
        /*09b4*/ 	.short	0x0101
        /*09b6*/ 	.byte	0xff
	.zero		1


	//   ....[135]....
        /*09b8*/ 	.word	0x0000b450
        /*09bc*/ 	.word	0x000000ff
        /*09c0*/ 	.word	0x00000000
        /*09c4*/ 	.short	0x0101
        /*09c6*/ 	.byte	0x04
	.zero		1


	//   ....[136]....
        /*09c8*/ 	.word	0x0000b470
        /*09cc*/ 	.word	0x00000003
        /*09d0*/ 	.word	0x000000f0
        /*09d4*/ 	.short	0x010a
        /*09d6*/ 	.byte	0xff
	.zero		1


	//   ....[137]....
        /*09d8*/ 	.word	0x0000b4d0
        /*09dc*/ 	.word	0x00000002
        /*09e0*/ 	.word	0x00000018
        /*09e4*/ 	.short	0x010a
        /*09e6*/ 	.byte	0xff
	.zero		1


	//   ....[138]....
        /*09e8*/ 	.word	0x0000b530
        /*09ec*/ 	.word	0x00000002
        /*09f0*/ 	.word	0x00000018
        /*09f4*/ 	.short	0x010a
        /*09f6*/ 	.byte	0xff
	.zero		1


	//   ....[139]....
        /*09f8*/ 	.word	0x0000b580
        /*09fc*/ 	.word	0x00000002
        /*0a00*/ 	.word	0x00000080
        /*0a04*/ 	.short	0x010a
        /*0a06*/ 	.byte	0xff
	.zero		1


	//   ....[140]....
        /*0a08*/ 	.word	0x0000b5e0
        /*0a0c*/ 	.word	0x00000000
        /*0a10*/ 	.word	0x00000000
        /*0a14*/ 	.short	0x010a
        /*0a16*/ 	.byte	0xff
	.zero		1


	//   ....[141]....
        /*0a18*/ 	.word	0x0000b640
        /*0a1c*/ 	.word	0x00000000
        /*0a20*/ 	.word	0x00000000
        /*0a24*/ 	.short	0x010a
        /*0a26*/ 	.byte	0xff
	.zero		1


	//   ....[142]....
        /*0a28*/ 	.word	0x0000b690
        /*0a2c*/ 	.word	0x00000000
        /*0a30*/ 	.word	0x000000e0
        /*0a34*/ 	.short	0x010a
        /*0a36*/ 	.byte	0xff
	.zero		1


	//   ....[143]....
        /*0a38*/ 	.word	0x0000b6f0
        /*0a3c*/ 	.word	0x00000000
        /*0a40*/ 	.word	0x00000090
        /*0a44*/ 	.short	0x010a
        /*0a46*/ 	.byte	0xff
	.zero		1


	//   ....[144]....
        /*0a48*/ 	.word	0x0000b740
        /*0a4c*/ 	.word	0x00000000
        /*0a50*/ 	.word	0x00000080
        /*0a54*/ 	.short	0x010a
        /*0a56*/ 	.byte	0xff
	.zero		1


	//   ....[145]....
        /*0a58*/ 	.word	0x0000b7a0
        /*0a5c*/ 	.word	0x00000000
        /*0a60*/ 	.word	0x00000090
        /*0a64*/ 	.short	0x010a
        /*0a66*/ 	.byte	0xff
	.zero		1


	//   ....[146]....
        /*0a68*/ 	.word	0x0000b800
        /*0a6c*/ 	.word	0x00000004
        /*0a70*/ 	.word	0x00000008
        /*0a74*/ 	.short	0x010a
        /*0a76*/ 	.byte	0xff
	.zero		1


	//   ....[147]....
        /*0a78*/ 	.word	0x0000b8e0
        /*0a7c*/ 	.word	0x00000002
        /*0a80*/ 	.word	0x00000008
        /*0a84*/ 	.short	0x010a
        /*0a86*/ 	.byte	0xff
	.zero		1


	//   ....[148]....
        /*0a88*/ 	.word	0x0000b930
        /*0a8c*/ 	.word	0x00000000
        /*0a90*/ 	.word	0x00000080
        /*0a94*/ 	.short	0x010a
        /*0a96*/ 	.byte	0xff
	.zero		1


	//   ....[149]....
        /*0a98*/ 	.word	0x0000b990
        /*0a9c*/ 	.word	0x00000000
        /*0aa0*/ 	.word	0x000000c0
        /*0aa4*/ 	.short	0x010a
        /*0aa6*/ 	.byte	0xff
	.zero		1


	//   ....[150]....
        /*0aa8*/ 	.word	0x0000b9f0
        /*0aac*/ 	.word	0x00000000
        /*0ab0*/ 	.word	0x00000000
        /*0ab4*/ 	.short	0x010a
        /*0ab6*/ 	.byte	0xff
	.zero		1


	//   ....[151]....
        /*0ab8*/ 	.word	0x0000ba50
        /*0abc*/ 	.word	0x00000000
        /*0ac0*/ 	.word	0x00000000
        /*0ac4*/ 	.short	0x010a
        /*0ac6*/ 	.byte	0xff
	.zero		1


	//   ....[152]....
        /*0ac8*/ 	.word	0x0000bab0
        /*0acc*/ 	.word	0x00000000
        /*0ad0*/ 	.word	0x00000000
        /*0ad4*/ 	.short	0x010a
        /*0ad6*/ 	.byte	0xff
	.zero		1


	//   ....[153]....
        /*0ad8*/ 	.word	0x0000bb10
        /*0adc*/ 	.word	0x00000000
        /*0ae0*/ 	.word	0x00000000
        /*0ae4*/ 	.short	0x010a
        /*0ae6*/ 	.byte	0xff
	.zero		1


	//   ....[154]....
        /*0ae8*/ 	.word	0x0000bb70
        /*0aec*/ 	.word	0x00000000
        /*0af0*/ 	.word	0x00000100
        /*0af4*/ 	.short	0x010a
        /*0af6*/ 	.byte	0xff
	.zero		1


	//   ....[155]....
        /*0af8*/ 	.word	0x0000bbc0
        /*0afc*/ 	.word	0x00000000
        /*0b00*/ 	.word	0x00000080
        /*0b04*/ 	.short	0x010a
        /*0b06*/ 	.byte	0xff
	.zero		1


	//   ....[156]....
        /*0b08*/ 	.word	0x0000bc20
        /*0b0c*/ 	.word	0x00000000
        /*0b10*/ 	.word	0x00000078
        /*0b14*/ 	.short	0x010a
        /*0b16*/ 	.byte	0xff
	.zero		1


	//   ....[157]....
        /*0b18*/ 	.word	0x0000bc80
        /*0b1c*/ 	.word	0x00000003
        /*0b20*/ 	.word	0x00000050
        /*0b24*/ 	.short	0x010a
        /*0b26*/ 	.byte	0xff
	.zero		1


	//   ....[158]....
        /*0b28*/ 	.word	0x0000bce0
        /*0b2c*/ 	.word	0x00000003
        /*0b30*/ 	.word	0x00000058
        /*0b34*/ 	.short	0x010a
        /*0b36*/ 	.byte	0xff
	.zero		1


	//   ....[159]....
        /*0b38*/ 	.word	0x0000bd40
        /*0b3c*/ 	.word	0x00000003
        /*0b40*/ 	.word	0x00000060
        /*0b44*/ 	.short	0x010a
        /*0b46*/ 	.byte	0xff
	.zero		1


	//   ....[160]....
        /*0b48*/ 	.word	0x0000bda0
        /*0b4c*/ 	.word	0x00000003
        /*0b50*/ 	.word	0x00000068
        /*0b54*/ 	.short	0x010a
        /*0b56*/ 	.byte	0xff
	.zero		1


	//   ....[161]....
        /*0b58*/ 	.word	0x0000be00
        /*0b5c*/ 	.word	0x00000003
        /*0b60*/ 	.word	0x00000050
        /*0b64*/ 	.short	0x010a
        /*0b66*/ 	.byte	0xff
	.zero		1


	//   ....[162]....
        /*0b68*/ 	.word	0x0000be60
        /*0b6c*/ 	.word	0x00000003
        /*0b70*/ 	.word	0x00000058
        /*0b74*/ 	.short	0x010a
        /*0b76*/ 	.byte	0xff
	.zero		1


	//   ....[163]....
        /*0b78*/ 	.word	0x0000bec0
        /*0b7c*/ 	.word	0x00000003
        /*0b80*/ 	.word	0x00000060
        /*0b84*/ 	.short	0x010a
        /*0b86*/ 	.byte	0xff
	.zero		1


	//   ....[164]....
        /*0b88*/ 	.word	0x0000bf20
        /*0b8c*/ 	.word	0x00000003
        /*0b90*/ 	.word	0x00000068
        /*0b94*/ 	.short	0x010a
        /*0b96*/ 	.byte	0xff
	.zero		1


	//   ....[165]....
        /*0b98*/ 	.word	0x0000bf80
        /*0b9c*/ 	.word	0x00000003
        /*0ba0*/ 	.word	0x00000050
        /*0ba4*/ 	.short	0x010a
        /*0ba6*/ 	.byte	0xff
	.zero		1


	//   ....[166]....
        /*0ba8*/ 	.word	0x0000bfe0
        /*0bac*/ 	.word	0x00000003
        /*0bb0*/ 	.word	0x00000058
        /*0bb4*/ 	.short	0x010a
        /*0bb6*/ 	.byte	0xff
	.zero		1


	//   ....[167]....
        /*0bb8*/ 	.word	0x0000c040
        /*0bbc*/ 	.word	0x00000003
        /*0bc0*/ 	.word	0x00000060
        /*0bc4*/ 	.short	0x010a
        /*0bc6*/ 	.byte	0xff
	.zero		1


	//   ....[168]....
        /*0bc8*/ 	.word	0x0000c090
        /*0bcc*/ 	.word	0x00000000
        /*0bd0*/ 	.word	0x00000080
        /*0bd4*/ 	.short	0x010a
        /*0bd6*/ 	.byte	0xff
	.zero		1


	//   ....[169]....
        /*0bd8*/ 	.word	0x0000c0f0
        /*0bdc*/ 	.word	0x00000002
        /*0be0*/ 	.word	0x00000030
        /*0be4*/ 	.short	0x010a
        /*0be6*/ 	.byte	0xff
	.zero		1


	//   ....[170]....
        /*0be8*/ 	.word	0x0000c140
        /*0bec*/ 	.word	0x00000057
        /*0bf0*/ 	.word	0x000000a0
        /*0bf4*/ 	.short	0x010a
        /*0bf6*/ 	.byte	0xff
	.zero		1


	//   ....[171]....
        /*0bf8*/ 	.word	0x0000c190
        /*0bfc*/ 	.word	0x00000003
        /*0c00*/ 	.word	0x00000030
        /*0c04*/ 	.short	0x010a
        /*0c06*/ 	.byte	0xff
	.zero		1


	//   ....[172]....
        /*0c08*/ 	.word	0x0000c1e0
        /*0c0c*/ 	.word	0x0000005b
        /*0c10*/ 	.word	0x00000030
        /*0c14*/ 	.short	0x010a
        /*0c16*/ 	.byte	0xff
	.zero		1


	//   ....[173]....
        /*0c18*/ 	.word	0x0000c230
        /*0c1c*/ 	.word	0x0000005b
        /*0c20*/ 	.word	0x00000030
        /*0c24*/ 	.short	0x010a
        /*0c26*/ 	.byte	0xff
	.zero		1


	//   ....[174]....
        /*0c28*/ 	.word	0x0000c280
        /*0c2c*/ 	.word	0x0000005c
        /*0c30*/ 	.word	0x00000030
        /*0c34*/ 	.short	0x010a
        /*0c36*/ 	.byte	0xff
	.zero		1


	//   ....[175]....
        /*0c38*/ 	.word	0x0000c2d0
        /*0c3c*/ 	.word	0x0000005c
        /*0c40*/ 	.word	0x00000030
        /*0c44*/ 	.short	0x010a
        /*0c46*/ 	.byte	0xff
	.zero		1


	//   ....[176]....
        /*0c48*/ 	.word	0x0000c320
        /*0c4c*/ 	.word	0x0000005c
        /*0c50*/ 	.word	0x00000030
        /*0c54*/ 	.short	0x010a
        /*0c56*/ 	.byte	0xff
	.zero		1


	//   ....[177]....
        /*0c58*/ 	.word	0x0000c370
        /*0c5c*/ 	.word	0x0000005c
        /*0c60*/ 	.word	0x00000030
        /*0c64*/ 	.short	0x010a
        /*0c66*/ 	.byte	0xff
	.zero		1


	//----- nvinfo : EIATTR_NUM_MBARRIERS
	.align		4
.L_47:
        /*0c68*/ 	.byte	0x03, 0x38
        /*0c6a*/ 	.short	0x0021


	//----- nvinfo : EIATTR_EXIT_INSTR_OFFSETS
	.align		4
        /*0c6c*/ 	.byte	0x04, 0x1c
        /*0c6e*/ 	.short	(.L_49 - .L_48)


	//   ....[0]....
.L_48:
        /*0c70*/ 	.word	0x00002790


	//   ....[1]....
        /*0c74*/ 	.word	0x00002c90


	//   ....[2]....
        /*0c78*/ 	.word	0x00002cf0


	//   ....[3]....
        /*0c7c*/ 	.word	0x00004070


	//   ....[4]....
        /*0c80*/ 	.word	0x000056c0


	//   ....[5]....
        /*0c84*/ 	.word	0x00005700


	//   ....[6]....
        /*0c88*/ 	.word	0x0000b340


	//   ....[7]....
        /*0c8c*/ 	.word	0x0000b3c0


	//   ....[8]....
        /*0c90*/ 	.word	0x0000b3f0


	//   ....[9]....
        /*0c94*/ 	.word	0x0000b460


	//----- nvinfo : EIATTR_MAX_THREADS
	.align		4
.L_49:
        /*0c98*/ 	.byte	0x04, 0x05
        /*0c9a*/ 	.short	(.L_51 - .L_50)
.L_50:
        /*0c9c*/ 	.word	0x00000100
        /*0ca0*/ 	.word	0x00000001
        /*0ca4*/ 	.word	0x00000001


	//----- nvinfo : EIATTR_CRS_STACK_SIZE
	.align		4
.L_51:
        /*0ca8*/ 	.byte	0x04, 0x1e
        /*0caa*/ 	.short	(.L_53 - .L_52)
.L_52:
        /*0cac*/ 	.word	0x00000000


	//----- nvinfo : EIATTR_CBANK_PARAM_SIZE
	.align		4
.L_53:
        /*0cb0*/ 	.byte	0x03, 0x19
        /*0cb2*/ 	.short	0x0800


	//----- nvinfo : EIATTR_PARAM_CBANK
	.align		4
        /*0cb4*/ 	.byte	0x04, 0x0a
        /*0cb6*/ 	.short	(.L_55 - .L_54)
	.align		4
.L_54:
        /*0cb8*/ 	.word	index@(.nv.constant0._ZN7cutlass13device_kernelINS_4gemm6kernel13GemmUniversalIN4cute5tupleIJiiiiEEENS1_10collective13CollectiveMmaINS1_35MainloopSm100TmaUmmaWarpSpecializedILi3ELi2ELi4ENS5_IJNS4_1CILi2EEENSA_ILi1EEESC_EEEEENS5_IJNSA_ILi256EEENSA_ILi128EEENSA_ILi32EEEEEENS_10tfloat32_tENS5_IJlSC_lEEESJ_SK_NS4_8TiledMMAINS4_8MMA_AtomIJNS4_23SM100_MMA_TF32_2x1SM_SSISJ_SJ_fLi256ELi128ELNS4_4UMMA5MajorE0ELSP_0ELNSO_7ScaleInE0ELSQ_0EEEEEENS4_6LayoutINS5_IJSC_SC_SC_EEENS5_IJNSA_ILi0EEESV_SV_EEEEENS5_IJNS4_10UnderscoreESY_SY_EEEEENS4_18SM100_TMA_2SM_LOADENS4_14ComposedLayoutINS4_7SwizzleILi3ELi4ELi3EEENS4_18smem_ptr_flag_bitsILi32EEENST_INS5_IJNSA_ILi8EEESH_EEENS5_IJSH_SC_EEEEEEEvNS4_8identityES11_S1B_vS1C_EENS_8epilogue10collective18CollectiveEpilogueINS1E_23Sm100TmaWarpSpecializedILi4ELi2ELi16ELb1ELb0EEEJNS5_IJSG_SG_SH_EEENS5_IJNST_ISG_SC_EENST_INSA_ILi16EEESC_EEEEESJ_SK_SJ_SK_NS1E_6fusion15FusionCallbacksIS1I_NS1O_17LinearCombinationISJ_fSJ_fLNS_15FloatRoundStyleE2EEES1J_S1N_JEEENS4_5SM1004TMEM4LOAD26SM100_TMEM_LOAD_32dp32b16xENS4_13SM90_TMA_LOADENS12_INS13_ILi2ELi4ELi3EEES16_NST_INS5_IJS17_S1L_EEENS5_IJS1L_SC_EEEEEEENS4_39AutoVectorizingCopyWithAssumedAlignmentILi128EEENS4_14SM90_TMA_STOREES23_S25_S25_EEEvvEEEEvNT_6ParamsE)
        /*0cbc*/ 	.short	0x0380
        /*0cbe*/ 	.short	0x0800


	//----- nvinfo : EIATTR_SW_WAR
	.align		4
.L_55:
        /*0cc0*/ 	.byte	0x04, 0x36
        /*0cc2*/ 	.short	(.L_57 - .L_56)
.L_56:
        /*0cc4*/ 	.word	0x00000008
.L_57:


//--------------------- .nv.callgraph             --------------------------
	.section	.nv.callgraph,"",@"SHT_CUDA_CALLGRAPH"
	.align	4
	.sectionentsize	8
	.align		4
        /*0000*/ 	.word	0x00000000
	.align		4
        /*0004*/ 	.word	0xffffffff
	.align		4
        /*0008*/ 	.word	index@(_ZN7cutlass13device_kernelINS_4gemm6kernel13GemmUniversalIN4cute5tupleIJiiiiEEENS1_10collective13CollectiveMmaINS1_35MainloopSm100TmaUmmaWarpSpecializedILi3ELi2ELi4ENS5_IJNS4_1CILi2EEENSA_ILi1EEESC_EEEEENS5_IJNSA_ILi256EEENSA_ILi128EEENSA_ILi32EEEEEENS_10tfloat32_tENS5_IJlSC_lEEESJ_SK_NS4_8TiledMMAINS4_8MMA_AtomIJNS4_23SM100_MMA_TF32_2x1SM_SSISJ_SJ_fLi256ELi128ELNS4_4UMMA5MajorE0ELSP_0ELNSO_7ScaleInE0ELSQ_0EEEEEENS4_6LayoutINS5_IJSC_SC_SC_EEENS5_IJNSA_ILi0EEESV_SV_EEEEENS5_IJNS4_10UnderscoreESY_SY_EEEEENS4_18SM100_TMA_2SM_LOADENS4_14ComposedLayoutINS4_7SwizzleILi3ELi4ELi3EEENS4_18smem_ptr_flag_bitsILi32EEENST_INS5_IJNSA_ILi8EEESH_EEENS5_IJSH_SC_EEEEEEEvNS4_8identityES11_S1B_vS1C_EENS_8epilogue10collective18CollectiveEpilogueINS1E_23Sm100TmaWarpSpecializedILi4ELi2ELi16ELb1ELb0EEEJNS5_IJSG_SG_SH_EEENS5_IJNST_ISG_SC_EENST_INSA_ILi16EEESC_EEEEESJ_SK_SJ_SK_NS1E_6fusion15FusionCallbacksIS1I_NS1O_17LinearCombinationISJ_fSJ_fLNS_15FloatRoundStyleE2EEES1J_S1N_JEEENS4_5SM1004TMEM4LOAD26SM100_TMEM_LOAD_32dp32b16xENS4_13SM90_TMA_LOADENS12_INS13_ILi2ELi4ELi3EEES16_NST_INS5_IJS17_S1L_EEENS5_IJS1L_SC_EEEEEEENS4_39AutoVectorizingCopyWithAssumedAlignmentILi128EEENS4_14SM90_TMA_STOREES23_S25_S25_EEEvvEEEEvNT_6ParamsE)
	.align		4
        /*000c*/ 	.word	index@(__assertfail)
	.align		4
        /*0010*/ 	.word	0x00000000
	.align		4
        /*0014*/ 	.word	0xfffffffe
	.align		4
        /*0018*/ 	.word	0x00000000
	.align		4
        /*001c*/ 	.word	0xfffffffd
	.align		4
        /*0020*/ 	.word	0x00000000
	.align		4
        /*0024*/ 	.word	0xfffffffc


//--------------------- .nv.constant4             --------------------------
	.section	.nv.constant4,"a",@progbits
	.align	8
	.align		8
.nv.constant4:
        /*0000*/ 	.dword	__assertfail
	.align		8
        /*0008*/ 	.dword	__unnamed_1
	.align		8
        /*0010*/ 	.dword	__unnamed_2
	.align		8
        /*0018*/ 	.dword	_ZN40_INTERNAL_1465a772_4_k_cu_f5da5f89_109654cuda3std3__45__cpo5beginE
	.align		8
        /*0020*/ 	.dword	_ZN40_INTERNAL_1465a772_4_k_cu_f5da5f89_109654cuda3std3__45__cpo3endE
	.align		8
        /*0028*/ 	.dword	_ZN40_INTERNAL_1465a772_4_k_cu_f5da5f89_109654cuda3std3__45__cpo6cbeginE
	.align		8
        /*0030*/ 	.dword	_ZN40_INTERNAL_1465a772_4_k_cu_f5da5f89_109654cuda3std3__45__cpo4cendE
	.align		8
        /*0038*/ 	.dword	_ZN40_INTERNAL_1465a772_4_k_cu_f5da5f89_109654cuda3std3__442_GLOBAL__N__1465a772_4_k_cu_f5da5f89_109656ignoreE
	.align		8
        /*0040*/ 	.dword	_ZN40_INTERNAL_1465a772_4_k_cu_f5da5f89_109654cuda3std3__419piecewise_constructE
	.align		8
        /*0048*/ 	.dword	_ZN40_INTERNAL_1465a772_4_k_cu_f5da5f89_109654cuda3std3__48in_placeE
	.align		8
        /*0050*/ 	.dword	_ZN40_INTERNAL_1465a772_4_k_cu_f5da5f89_109654cuda3std6ranges3__45__cpo4swapE
	.align		8
        /*0058*/ 	.dword	_ZN40_INTERNAL_1465a772_4_k_cu_f5da5f89_109654cuda3std6ranges3__45__cpo9iter_moveE
	.align		8
        /*0060*/ 	.dword	_ZN40_INTERNAL_1465a772_4_k_cu_f5da5f89_109654cute7productE
	.align		8
        /*0068*/ 	.dword	_ZN40_INTERNAL_1465a772_4_k_cu_f5da5f89_109654cute1_E
	.align		8
        /*0070*/ 	.dword	$str$25
	.align		8
        /*0078*/ 	.dword	$str$26
	.align		8
        /*0080*/ 	.dword	$str$27
	.align		8
        /*0088*/ 	.dword	$str$28


//--------------------- .text._ZN7cutlass13device_kernelINS_4gemm6kernel13GemmUniversalIN4cute5tupleIJiiiiEEENS1_10collective13CollectiveMmaINS1_35MainloopSm100TmaUmmaWarpSpecializedILi3ELi2ELi4ENS5_IJNS4_1CILi2EEENSA_ILi1EEESC_EEEEENS5_IJNSA_ILi256EEENSA_ILi128EEENSA_ILi32EEEEEENS_10tfloat32_tENS5_IJlSC_lEEESJ_SK_NS4_8TiledMMAINS4_8MMA_AtomIJNS4_23SM100_MMA_TF32_2x1SM_SSISJ_SJ_fLi256ELi128ELNS4_4UMMA5MajorE0ELSP_0ELNSO_7ScaleInE0ELSQ_0EEEEEENS4_6LayoutINS5_IJSC_SC_SC_EEENS5_IJNSA_ILi0EEESV_SV_EEEEENS5_IJNS4_10UnderscoreESY_SY_EEEEENS4_18SM100_TMA_2SM_LOADENS4_14ComposedLayoutINS4_7SwizzleILi3ELi4ELi3EEENS4_18smem_ptr_flag_bitsILi32EEENST_INS5_IJNSA_ILi8EEESH_EEENS5_IJSH_SC_EEEEEEEvNS4_8identityES11_S1B_vS1C_EENS_8epilogue10collective18CollectiveEpilogueINS1E_23Sm100TmaWarpSpecializedILi4ELi2ELi16ELb1ELb0EEEJNS5_IJSG_SG_SH_EEENS5_IJNST_ISG_SC_EENST_INSA_ILi16EEESC_EEEEESJ_SK_SJ_SK_NS1E_6fusion15FusionCallbacksIS1I_NS1O_17LinearCombinationISJ_fSJ_fLNS_15FloatRoundStyleE2EEES1J_S1N_JEEENS4_5SM1004TMEM4LOAD26SM100_TMEM_LOAD_32dp32b16xENS4_13SM90_TMA_LOADENS12_INS13_ILi2ELi4ELi3EEES16_NST_INS5_IJS17_S1L_EEENS5_IJS1L_SC_EEEEEEENS4_39AutoVectorizingCopyWithAssumedAlignmentILi128EEENS4_14SM90_TMA_STOREES23_S25_S25_EEEvvEEEEvNT_6ParamsE --------------------------
	.section	.text._ZN7cutlass13device_kernelINS_4gemm6kernel13GemmUniversalIN4cute5tupleIJiiiiEEENS1_10collective13CollectiveMmaINS1_35MainloopSm100TmaUmmaWarpSpecializedILi3ELi2ELi4ENS5_IJNS4_1CILi2EEENSA_ILi1EEESC_EEEEENS5_IJNSA_ILi256EEENSA_ILi128EEENSA_ILi32EEEEEENS_10tfloat32_tENS5_IJlSC_lEEESJ_SK_NS4_8TiledMMAINS4_8MMA_AtomIJNS4_23SM100_MMA_TF32_2x1SM_SSISJ_SJ_fLi256ELi128ELNS4_4UMMA5MajorE0ELSP_0ELNSO_7ScaleInE0ELSQ_0EEEEEENS4_6LayoutINS5_IJSC_SC_SC_EEENS5_IJNSA_ILi0EEESV_SV_EEEEENS5_IJNS4_10UnderscoreESY_SY_EEEEENS4_18SM100_TMA_2SM_LOADENS4_14ComposedLayoutINS4_7SwizzleILi3ELi4ELi3EEENS4_18smem_ptr_flag_bitsILi32EEENST_INS5_IJNSA_ILi8EEESH_EEENS5_IJSH_SC_EEEEEEEvNS4_8identityES11_S1B_vS1C_EENS_8epilogue10collective18CollectiveEpilogueINS1E_23Sm100TmaWarpSpecializedILi4ELi2ELi16ELb1ELb0EEEJNS5_IJSG_SG_SH_EEENS5_IJNST_ISG_SC_EENST_INSA_ILi16EEESC_EEEEESJ_SK_SJ_SK_NS1E_6fusion15FusionCallbacksIS1I_NS1O_17LinearCombinationISJ_fSJ_fLNS_15FloatRoundStyleE2EEES1J_S1N_JEEENS4_5SM1004TMEM4LOAD26SM100_TMEM_LOAD_32dp32b16xENS4_13SM90_TMA_LOADENS12_INS13_ILi2ELi4ELi3EEES16_NST_INS5_IJS17_S1L_EEENS5_IJS1L_SC_EEEEEEENS4_39AutoVectorizingCopyWithAssumedAlignmentILi128EEENS4_14SM90_TMA_STOREES23_S25_S25_EEEvvEEEEvNT_6ParamsE,"ax",@progbits
	.align	128
.text._ZN7cutlass13device_kernelINS_4gemm6kernel13GemmUniversalIN4cute5tupleIJiiiiEEENS1_10collective13CollectiveMmaINS1_35MainloopSm100TmaUmmaWarpSpecializedILi3ELi2ELi4ENS5_IJNS4_1CILi2EEENSA_ILi1EEESC_EEEEENS5_IJNSA_ILi256EEENSA_ILi128EEENSA_ILi32EEEEEENS_10tfloat32_tENS5_IJlSC_lEEESJ_SK_NS4_8TiledMMAINS4_8MMA_AtomIJNS4_23SM100_MMA_TF32_2x1SM_SSISJ_SJ_fLi256ELi128ELNS4_4UMMA5MajorE0ELSP_0ELNSO_7ScaleInE0ELSQ_0EEEEEENS4_6LayoutINS5_IJSC_SC_SC_EEENS5_IJNSA_ILi0EEESV_SV_EEEEENS5_IJNS4_10UnderscoreESY_SY_EEEEENS4_18SM100_TMA_2SM_LOADENS4_14ComposedLayoutINS4_7SwizzleILi3ELi4ELi3EEENS4_18smem_ptr_flag_bitsILi32EEENST_INS5_IJNSA_ILi8EEESH_EEENS5_IJSH_SC_EEEEEEEvNS4_8identityES11_S1B_vS1C_EENS_8epilogue10collective18CollectiveEpilogueINS1E_23Sm100TmaWarpSpecializedILi4ELi2ELi16ELb1ELb0EEEJNS5_IJSG_SG_SH_EEENS5_IJNST_ISG_SC_EENST_INSA_ILi16EEESC_EEEEESJ_SK_SJ_SK_NS1E_6fusion15FusionCallbacksIS1I_NS1O_17LinearCombinationISJ_fSJ_fLNS_15FloatRoundStyleE2EEES1J_S1N_JEEENS4_5SM1004TMEM4LOAD26SM100_TMEM_LOAD_32dp32b16xENS4_13SM90_TMA_LOADENS12_INS13_ILi2ELi4ELi3EEES16_NST_INS5_IJS17_S1L_EEENS5_IJS1L_SC_EEEEEEENS4_39AutoVectorizingCopyWithAssumedAlignmentILi128EEENS4_14SM90_TMA_STOREES23_S25_S25_EEEvvEEEEvNT_6ParamsE:
        .type           _ZN7cutlass13device_kernelINS_4gemm6kernel13GemmUniversalIN4cute5tupleIJiiiiEEENS1_10collective13CollectiveMmaINS1_35MainloopSm100TmaUmmaWarpSpecializedILi3ELi2ELi4ENS5_IJNS4_1CILi2EEENSA_ILi1EEESC_EEEEENS5_IJNSA_ILi256EEENSA_ILi128EEENSA_ILi32EEEEEENS_10tfloat32_tENS5_IJlSC_lEEESJ_SK_NS4_8TiledMMAINS4_8MMA_AtomIJNS4_23SM100_MMA_TF32_2x1SM_SSISJ_SJ_fLi256ELi128ELNS4_4UMMA5MajorE0ELSP_0ELNSO_7ScaleInE0ELSQ_0EEEEEENS4_6LayoutINS5_IJSC_SC_SC_EEENS5_IJNSA_ILi0EEESV_SV_EEEEENS5_IJNS4_10UnderscoreESY_SY_EEEEENS4_18SM100_TMA_2SM_LOADENS4_14ComposedLayoutINS4_7SwizzleILi3ELi4ELi3EEENS4_18smem_ptr_flag_bitsILi32EEENST_INS5_IJNSA_ILi8EEESH_EEENS5_IJSH_SC_EEEEEEEvNS4_8identityES11_S1B_vS1C_EENS_8epilogue10collective18CollectiveEpilogueINS1E_23Sm100TmaWarpSpecializedILi4ELi2ELi16ELb1ELb0EEEJNS5_IJSG_SG_SH_EEENS5_IJNST_ISG_SC_EENST_INSA_ILi16EEESC_EEEEESJ_SK_SJ_SK_NS1E_6fusion15FusionCallbacksIS1I_NS1O_17LinearCombinationISJ_fSJ_fLNS_15FloatRoundStyleE2EEES1J_S1N_JEEENS4_5SM1004TMEM4LOAD26SM100_TMEM_LOAD_32dp32b16xENS4_13SM90_TMA_LOADENS12_INS13_ILi2ELi4ELi3EEES16_NST_INS5_IJS17_S1L_EEENS5_IJS1L_SC_EEEEEEENS4_39AutoVectorizingCopyWithAssumedAlignmentILi128EEENS4_14SM90_TMA_STOREES23_S25_S25_EEEvvEEEEvNT_6ParamsE,@function
        .size           _ZN7cutlass13device_kernelINS_4gemm6kernel13GemmUniversalIN4cute5tupleIJiiiiEEENS1_10collective13CollectiveMmaINS1_35MainloopSm100TmaUmmaWarpSpecializedILi3ELi2ELi4ENS5_IJNS4_1CILi2EEENSA_ILi1EEESC_EEEEENS5_IJNSA_ILi256EEENSA_ILi128EEENSA_ILi32EEEEEENS_10tfloat32_tENS5_IJlSC_lEEESJ_SK_NS4_8TiledMMAINS4_8MMA_AtomIJNS4_23SM100_MMA_TF32_2x1SM_SSISJ_SJ_fLi256ELi128ELNS4_4UMMA5MajorE0ELSP_0ELNSO_7ScaleInE0ELSQ_0EEEEEENS4_6LayoutINS5_IJSC_SC_SC_EEENS5_IJNSA_ILi0EEESV_SV_EEEEENS5_IJNS4_10UnderscoreESY_SY_EEEEENS4_18SM100_TMA_2SM_LOADENS4_14ComposedLayoutINS4_7SwizzleILi3ELi4ELi3EEENS4_18smem_ptr_flag_bitsILi32EEENST_INS5_IJNSA_ILi8EEESH_EEENS5_IJSH_SC_EEEEEEEvNS4_8identityES11_S1B_vS1C_EENS_8epilogue10collective18CollectiveEpilogueINS1E_23Sm100TmaWarpSpecializedILi4ELi2ELi16ELb1ELb0EEEJNS5_IJSG_SG_SH_EEENS5_IJNST_ISG_SC_EENST_INSA_ILi16EEESC_EEEEESJ_SK_SJ_SK_NS1E_6fusion15FusionCallbacksIS1I_NS1O_17LinearCombinationISJ_fSJ_fLNS_15FloatRoundStyleE2EEES1J_S1N_JEEENS4_5SM1004TMEM4LOAD26SM100_TMEM_LOAD_32dp32b16xENS4_13SM90_TMA_LOADENS12_INS13_ILi2ELi4ELi3EEES16_NST_INS5_IJS17_S1L_EEENS5_IJS1L_SC_EEEEEEENS4_39AutoVectorizingCopyWithAssumedAlignmentILi128EEENS4_14SM90_TMA_STOREES23_S25_S25_EEEvvEEEEvNT_6ParamsE,(.L_x_238 - _ZN7cutlass13device_kernelINS_4gemm6kernel13GemmUniversalIN4cute5tupleIJiiiiEEENS1_10collective13CollectiveMmaINS1_35MainloopSm100TmaUmmaWarpSpecializedILi3ELi2ELi4ENS5_IJNS4_1CILi2EEENSA_ILi1EEESC_EEEEENS5_IJNSA_ILi256EEENSA_ILi128EEENSA_ILi32EEEEEENS_10tfloat32_tENS5_IJlSC_lEEESJ_SK_NS4_8TiledMMAINS4_8MMA_AtomIJNS4_23SM100_MMA_TF32_2x1SM_SSISJ_SJ_fLi256ELi128ELNS4_4UMMA5MajorE0ELSP_0ELNSO_7ScaleInE0ELSQ_0EEEEEENS4_6LayoutINS5_IJSC_SC_SC_EEENS5_IJNSA_ILi0EEESV_SV_EEEEENS5_IJNS4_10UnderscoreESY_SY_EEEEENS4_18SM100_TMA_2SM_LOADENS4_14ComposedLayoutINS4_7SwizzleILi3ELi4ELi3EEENS4_18smem_ptr_flag_bitsILi32EEENST_INS5_IJNSA_ILi8EEESH_EEENS5_IJSH_SC_EEEEEEEvNS4_8identityES11_S1B_vS1C_EENS_8epilogue10collective18CollectiveEpilogueINS1E_23Sm100TmaWarpSpecializedILi4ELi2ELi16ELb1ELb0EEEJNS5_IJSG_SG_SH_EEENS5_IJNST_ISG_SC_EENST_INSA_ILi16EEESC_EEEEESJ_SK_SJ_SK_NS1E_6fusion15FusionCallbacksIS1I_NS1O_17LinearCombinationISJ_fSJ_fLNS_15FloatRoundStyleE2EEES1J_S1N_JEEENS4_5SM1004TMEM4LOAD26SM100_TMEM_LOAD_32dp32b16xENS4_13SM90_TMA_LOADENS12_INS13_ILi2ELi4ELi3EEES16_NST_INS5_IJS17_S1L_EEENS5_IJS1L_SC_EEEEEEENS4_39AutoVectorizingCopyWithAssumedAlignmentILi128EEENS4_14SM90_TMA_STOREES23_S25_S25_EEEvvEEEEvNT_6ParamsE)
        .other          _ZN7cutlass13device_kernelINS_4gemm6kernel13GemmUniversalIN4cute5tupleIJiiiiEEENS1_10collective13CollectiveMmaINS1_35MainloopSm100TmaUmmaWarpSpecializedILi3ELi2ELi4ENS5_IJNS4_1CILi2EEENSA_ILi1EEESC_EEEEENS5_IJNSA_ILi256EEENSA_ILi128EEENSA_ILi32EEEEEENS_10tfloat32_tENS5_IJlSC_lEEESJ_SK_NS4_8TiledMMAINS4_8MMA_AtomIJNS4_23SM100_MMA_TF32_2x1SM_SSISJ_SJ_fLi256ELi128ELNS4_4UMMA5MajorE0ELSP_0ELNSO_7ScaleInE0ELSQ_0EEEEEENS4_6LayoutINS5_IJSC_SC_SC_EEENS5_IJNSA_ILi0EEESV_SV_EEEEENS5_IJNS4_10UnderscoreESY_SY_EEEEENS4_18SM100_TMA_2SM_LOADENS4_14ComposedLayoutINS4_7SwizzleILi3ELi4ELi3EEENS4_18smem_ptr_flag_bitsILi32EEENST_INS5_IJNSA_ILi8EEESH_EEENS5_IJSH_SC_EEEEEEEvNS4_8identityES11_S1B_vS1C_EENS_8epilogue10collective18CollectiveEpilogueINS1E_23Sm100TmaWarpSpecializedILi4ELi2ELi16ELb1ELb0EEEJNS5_IJSG_SG_SH_EEENS5_IJNST_ISG_SC_EENST_INSA_ILi16EEESC_EEEEESJ_SK_SJ_SK_NS1E_6fusion15FusionCallbacksIS1I_NS1O_17LinearCombinationISJ_fSJ_fLNS_15FloatRoundStyleE2EEES1J_S1N_JEEENS4_5SM1004TMEM4LOAD26SM100_TMEM_LOAD_32dp32b16xENS4_13SM90_TMA_LOADENS12_INS13_ILi2ELi4ELi3EEES16_NST_INS5_IJS17_S1L_EEENS5_IJS1L_SC_EEEEEEENS4_39AutoVectorizingCopyWithAssumedAlignmentILi128EEENS4_14SM90_TMA_STOREES23_S25_S25_EEEvvEEEEvNT_6ParamsE,@"STO_CUDA_ENTRY STV_DEFAULT"
_ZN7cutlass13device_kernelINS_4gemm6kernel13GemmUniversalIN4cute5tupleIJiiiiEEENS1_10collective13CollectiveMmaINS1_35MainloopSm100TmaUmmaWarpSpecializedILi3ELi2ELi4ENS5_IJNS4_1CILi2EEENSA_ILi1EEESC_EEEEENS5_IJNSA_ILi256EEENSA_ILi128EEENSA_ILi32EEEEEENS_10tfloat32_tENS5_IJlSC_lEEESJ_SK_NS4_8TiledMMAINS4_8MMA_AtomIJNS4_23SM100_MMA_TF32_2x1SM_SSISJ_SJ_fLi256ELi128ELNS4_4UMMA5MajorE0ELSP_0ELNSO_7ScaleInE0ELSQ_0EEEEEENS4_6LayoutINS5_IJSC_SC_SC_EEENS5_IJNSA_ILi0EEESV_SV_EEEEENS5_IJNS4_10UnderscoreESY_SY_EEEEENS4_18SM100_TMA_2SM_LOADENS4_14ComposedLayoutINS4_7SwizzleILi3ELi4ELi3EEENS4_18smem_ptr_flag_bitsILi32EEENST_INS5_IJNSA_ILi8EEESH_EEENS5_IJSH_SC_EEEEEEEvNS4_8identityES11_S1B_vS1C_EENS_8epilogue10collective18CollectiveEpilogueINS1E_23Sm100TmaWarpSpecializedILi4ELi2ELi16ELb1ELb0EEEJNS5_IJSG_SG_SH_EEENS5_IJNST_ISG_SC_EENST_INSA_ILi16EEESC_EEEEESJ_SK_SJ_SK_NS1E_6fusion15FusionCallbacksIS1I_NS1O_17LinearCombinationISJ_fSJ_fLNS_15FloatRoundStyleE2EEES1J_S1N_JEEENS4_5SM1004TMEM4LOAD26SM100_TMEM_LOAD_32dp32b16xENS4_13SM90_TMA_LOADENS12_INS13_ILi2ELi4ELi3EEES16_NST_INS5_IJS17_S1L_EEENS5_IJS1L_SC_EEEEEEENS4_39AutoVectorizingCopyWithAssumedAlignmentILi128EEENS4_14SM90_TMA_STOREES23_S25_S25_EEEvvEEEEvNT_6ParamsE:
[----:B------:R-:W1:Y:S01]  /*0000*/  LDC R1, c[0x0][0x37c] ;  /* 0x0000df00ff017b82 */ /* 0x000e620000000800 */
[----:B------:R-:W2:Y:S01]  /*0010*/  S2R R80, SR_TID.X ;  /* 0x0000000000507919 */ /* 0x000ea20000002100 */
[----:B------:R-:W3:Y:S06]  /*0020*/  LDCU.64 UR6, c[0x0][0x890] ;  /* 0x00011200ff0677ac */ /* 0x000eec0008000a00 */
[----:B------:R-:W4:Y:S01]  /*0030*/  S2UR UR37, SR_CgaCtaId ;  /* 0x00000000002579c3 */ /* 0x000f220000008800 */
[----:B------:R-:W-:Y:S02]  /*0040*/  PRMT R67, RZ, 0x7610, R67 ;  /* 0x00007610ff437816 */ /* 0x000fe40000000043 */
[----:B------:R-:W-:Y:S01]  /*0050*/  ELECT P1, URZ, PT ;  /* 0x0000000000ff782f */ /* 0x000fe20003820000 */
[----:B------:R-:W1:Y:S01]  /*0060*/  LDCU.64 UR46, c[0x0][0x358] ;  /* 0x00006b00ff2e77ac */ /* 0x000e620008000a00 */
[----:B---3--:R-:W-:-:S04]  /*0070*/  UISETP.NE.U32.AND UP0, UPT, UR6, URZ, UPT ;  /* 0x000000ff0600728c */ /* 0x008fc8000bf05070 */
[----:B------:R-:W-:Y:S02]  /*0080*/  UISETP.NE.AND.EX UP0, UPT, UR7, URZ, UPT, UP0 ;  /* 0x000000ff0700728c */ /* 0x000fe4000bf05300 */
[----:B----4-:R-:W-:Y:S02]  /*0090*/  ULOP3.LUT UR5, UR37, 0x1, URZ, 0xc0, !UPT ;  /* 0x0000000125057892 */ /* 0x010fe4000f8ec0ff */
[----:B------:R-:W-:Y:S01]  /*00a0*/  ULOP3.LUT UR4, UR37, 0x1, URZ, 0x3c, !UPT ;  /* 0x0000000125047892 */ /* 0x000fe2000f8e3cff */
[----:B--2---:R-:W-:-:S05]  /*00b0*/  SHF.R.U32.HI R72, RZ, 0x5, R80 ;  /* 0x00000005ff487819 */ /* 0x004fca0000011650 */
[----:B------:R-:W2:Y:S02]  /*00c0*/  SHFL.IDX PT, R0, R72, RZ, 0x1f ;  /* 0x00001fff48007589 */ /* 0x000ea400000e0000 */
[----:B--2---:R-:W-:Y:S01]  /*00d0*/  R2UR UR10, R0 ;  /* 0x00000000000a72ca */ /* 0x004fe200000e0000 */
[----:B-1----:R-:W-:-:S14]  /*00e0*/  BRA.U UP0, `(.L_x_0) ;  /* 0x00000001002c7547 */ /* 0x002fdc000b800000 */
[----:B------:R-:W1:Y:S02]  /*00f0*/  LDCU.64 UR8, c[0x0][0x888] ;  /* 0x00011100ff0877ac */ /* 0x000e640008000a00 */
[----:B-1----:R-:W-:-:S04]  /*0100*/  UISETP.NE.U32.AND UP0, UPT, UR8, URZ, UPT ;  /* 0x000000ff0800728c */ /* 0x002fc8000bf05070 */
[----:B------:R-:W-:-:S09]  /*0110*/  UISETP.NE.AND.EX UP0, UPT, UR9, URZ, UPT, UP0 ;  /* 0x000000ff0900728c */ /* 0x000fd2000bf05300 */
[----:B------:R-:W-:Y:S05]  /*0120*/  BRA.U !UP0, `(.L_x_1) ;  /* 0x0000000108107547 */ /* 0x000fea000b800000 */
[----:B------:R-:W1:Y:S02]  /*0130*/  LDC.64 R2, c[0x0][0x888] ;  /* 0x00022200ff027b82 */ /* 0x000e640000000a00 */
[----:B-1----:R1:W5:Y:S01]  /*0140*/  LDG.E R35, desc[UR46][R2.64] ;  /* 0x0000002e02237981 */ /* 0x002362000c1e1900 */
[----:B------:R-:W-:Y:S01]  /*0150*/  HFMA2 R67, -RZ, RZ, 0, 5.9604644775390625e-08 ;  /* 0x00000001ff437431 */ /* 0x000fe200000001ff */
[----:B------:R-:W-:Y:S05]  /*0160*/  BRA `(.L_x_0) ;  /* 0x00000000000c7947 */ /* 0x000fea0003800000 */
.L_x_1:
[----:B------:R-:W1:Y:S01]  /*0170*/  LDCU UR8, c[0x0][0x880] ;  /* 0x00011000ff0877ac */ /* 0x000e620008000800 */
[----:B------:R-:W-:Y:S01]  /*0180*/  HFMA2 R67, -RZ, RZ, 0, 5.9604644775390625e-08 ;  /* 0x00000001ff437431 */ /* 0x000fe200000001ff */
[----:B-1----:R-:W-:-:S07]  /*0190*/  MOV R35, UR8 ;  /* 0x0000000800237c02 */ /* 0x002fce0008000f00 */
.L_x_0:
[----:B------:R-:W2:Y:S02]  /*01a0*/  LDCU.64 UR8, c[0x0][0x8b0] ;  /* 0x00011600ff0877ac */ /* 0x000ea40008000a00 */
[----:B--2---:R-:W-:-:S04]  /*01b0*/  UISETP.NE.U32.AND UP0, UPT, UR8, URZ, UPT ;  /* 0x000000ff0800728c */ /* 0x004fc8000bf05070 */
[----:B------:R-:W-:-:S09]  /*01c0*/  UISETP.NE.AND.EX UP0, UPT, UR9, URZ, UPT, UP0 ;  /* 0x000000ff0900728c */ /* 0x000fd2000bf05300 */
[----:B------:R-:W-:Y:S05]  /*01d0*/  BRA.U UP0, `(.L_x_2) ;  /* 0x0000000100247547 */ /* 0x000fea000b800000 */
[----:B------:R-:W2:Y:S02]  /*01e0*/  LDCU.64 UR8, c[0x0][0x8a8] ;  /* 0x00011500ff0877ac */ /* 0x000ea40008000a00 */
[----:B--2---:R-:W-:-:S04]  /*01f0*/  UISETP.NE.U32.AND UP0, UPT, UR8, URZ, UPT ;  /* 0x000000ff0800728c */ /* 0x004fc8000bf05070 */
[----:B------:R-:W-:-:S09]  /*0200*/  UISETP.NE.AND.EX UP0, UPT, UR9, URZ, UPT, UP0 ;  /* 0x000000ff0900728c */ /* 0x000fd2000bf05300 */
[----:B------:R-:W-:Y:S05]  /*0210*/  BRA.U !UP0, `(.L_x_3) ;  /* 0x00000001080c7547 */ /* 0x000fea000b800000 */
[----:B------:R-:W2:Y:S02]  /*0220*/  LDC.64 R32, c[0x0][0x8a8] ;  /* 0x00022a00ff207b82 */ /* 0x000ea40000000a00 */
[----:B--2---:R2:W5:Y:S01]  /*0230*/  LDG.E R32, desc[UR46][R32.64] ;  /* 0x0000002e20207981 */ /* 0x004562000c1e1900 */
[----:B------:R-:W-:Y:S05]  /*0240*/  BRA `(.L_x_2) ;  /* 0x0000000000087947 */ /* 0x000fea0003800000 */
.L_x_3:
[----:B------:R-:W2:Y:S02]  /*0250*/  LDCU UR8, c[0x0][0x8a0] ;  /* 0x00011400ff0877ac */ /* 0x000ea40008000800 */
[----:B--2---:R-:W-:Y:S02]  /*0260*/  MOV R32, UR8 ;  /* 0x0000000800207c02 */ /* 0x004fe40008000f00 */
.L_x_2:
[----:B------:R-:W-:Y:S01]  /*0270*/  IMAD.U32 R0, RZ, RZ, UR10 ;  /* 0x0000000aff007e24 */ /* 0x000fe2000f8e00ff */
[----:B------:R-:W-:Y:S04]  /*0280*/  BSSY.RECONVERGENT B0, `(.L_x_4) ;  /* 0x000000c000007945 */ /* 0x000fe80003800200 */
[C---:B------:R-:W-:Y:S02]  /*0290*/  ISETP.NE.OR P2, PT, R0.reuse, 0x1, !P1 ;  /* 0x000000010000780c */ /* 0x040fe40004f45670 */
[----:B------:R-:W-:-:S11]  /*02a0*/  ISETP.NE.OR P0, PT, R0, 0x3, !P1 ;  /* 0x000000030000780c */ /* 0x000fd60004f05670 */
[----:B------:R-:W-:Y:S05]  /*02b0*/  @P2 BRA `(.L_x_5) ;  /* 0x0000000000202947 */ /* 0x000fea0003800000 */
[----:B------:R-:W3:Y:S02]  /*02c0*/  LDCU.64 UR8, c[0x0][0x348] ;  /* 0x00006900ff0877ac */ /* 0x000ee40008000a00 */
[----:B---3--:R-:W-:Y:S02]  /*02d0*/  UIADD3 UR12, UP1, UPT, UR8, 0x80, URZ ;  /* 0x00000080080c7890 */ /* 0x008fe4000ff3e0ff */
[----:B------:R-:W-:Y:S02]  /*02e0*/  UIADD3 UR8, UP0, UPT, UR8, 0x180, URZ ;  /* 0x0000018008087890 */ /* 0x000fe4000ff1e0ff */
[----:B------:R-:W-:Y:S02]  /*02f0*/  UIADD3.X UR13, UPT, UPT, URZ, UR9, URZ, UP1, !UPT ;  /* 0x00000009ff0d7290 */ /* 0x000fe40008ffe4ff */
[----:B------:R-:W-:-:S07]  /*0300*/  UIADD3.X UR9, UPT, UPT, URZ, UR9, URZ, UP0, !UPT ;  /* 0x00000009ff097290 */ /* 0x000fce00087fe4ff */
[----:B------:R3:W-:Y:S02]  /*0310*/  UTMACCTL.PF [UR12] ;  /* 0x000000000c0079b9 */ /* 0x0007e40008040000 */
[----:B------:R3:W-:Y:S02]  /*0320*/  UTMACCTL.PF [UR8] ;  /* 0x00000000080079b9 */ /* 0x0007e40008040000 */
[----:B---3--:R-:W-:Y:S01]  /*0330*/  NOP ;  /* 0x0000000000007918 */ /* 0x008fe20000000000 */
.L_x_5:
[----:B------:R-:W-:Y:S05]  /*0340*/  BSYNC.RECONVERGENT B0 ;  /* 0x0000000000007941 */ /* 0x000fea0003800200 */
.L_x_4:
[----:B------:R-:W-:Y:S04]  /*0350*/  BSSY.RECONVERGENT B0, `(.L_x_6) ;  /* 0x000000a000007945 */ /* 0x000fe80003800200 */
        /* <DEDUP_REMOVED lines=9> */
.L_x_7:
[----:B------:R-:W-:Y:S05]  /*03f0*/  BSYNC.RECONVERGENT B0 ;  /* 0x0000000000007941 */ /* 0x000fea0003800200 */
.L_x_6:
[----:B------:R-:W3:Y:S01]  /*0400*/  LDCU.64 UR8, c[0x0][0x888] ;  /* 0x00011100ff0877ac */ /* 0x000ee20008000a00 */
[----:B------:R-:W-:Y:S02]  /*0410*/  UISETP.EQ.U32.AND UP1, UPT, UR6, URZ, UPT ;  /* 0x000000ff0600728c */ /* 0x000fe4000bf22070 */
[----:B------:R-:W-:Y:S02]  /*0420*/  UPLOP3.LUT UP5, UPT, UPT, UPT, UPT, 0x80, 0x8 ;  /* 0x000000000008789c */ /* 0x000fe40003faf070 */
[----:B---3--:R-:W-:-:S04]  /*0430*/  UISETP.NE.U32.AND UP0, UPT, UR8, URZ, UPT ;  /* 0x000000ff0800728c */ /* 0x008fc8000bf05070 */
[----:B------:R-:W-:-:S04]  /*0440*/  UISETP.NE.AND.EX UP0, UPT, UR9, URZ, UPT, UP0 ;  /* 0x000000ff0900728c */ /* 0x000fc8000bf05300 */
[----:B------:R-:W-:-:S04]  /*0450*/  UISETP.EQ.OR.EX UP2, UPT, UR7, URZ, !UP0, UP1 ;  /* 0x000000ff0700728c */ /* 0x000fc8000c742710 */
[----:B------:R-:W-:-:S05]  /*0460*/  UP2UR UR50, UPR, URZ, 0x4 ;  /* 0x00000004ff327883 */ /* 0x000fca0008000000 */
[----:B------:R-:W-:Y:S07]  /*0470*/  BRA.U !UP2, `(.L_x_8) ;  /* 0x000000010a207547 */ /* 0x000fee000b800000 */
[----:B------:R-:W-:Y:S01]  /*0480*/  UISETP.NE.U32.AND UP2, UPT, UR6, URZ, UPT ;  /* 0x000000ff0600728c */ /* 0x000fe2000bf45070 */
[----:B-----5:R-:W-:Y:S01]  /*0490*/  FSETP.NEU.AND P0, PT, R35, RZ, PT ;  /* 0x000000ff2300720b */ /* 0x020fe20003f0d000 */
[----:B------:R-:W-:Y:S02]  /*04a0*/  USEL UR6, URZ, 0xffffffff, UP0 ;  /* 0xffffffffff067887 */ /* 0x000fe40008000000 */
[----:B------:R-:W-:-:S10]  /*04b0*/  UISETP.NE.AND.EX UP2, UPT, UR7, URZ, UPT, UP2 ;  /* 0x000000ff0700728c */ /* 0x000fd4000bf45320 */
[----:B------:R-:W-:Y:S01]  /*04c0*/  VOTEU.ANY UP1, P0 ;  /* 0x0000000000ff7886 */ /* 0x000fe20000020100 */
[----:B------:R-:W-:-:S04]  /*04d0*/  @!UP2 USEL UR6, URZ, 0xffffffff, UP1 ;  /* 0xffffffffff06a887 */ /* 0x000fc80008800000 */
[----:B------:R-:W-:-:S04]  /*04e0*/  ULOP3.LUT UR6, UR6, 0x1, URZ, 0xc0, !UPT ;  /* 0x0000000106067892 */ /* 0x000fc8000f8ec0ff */
[----:B------:R-:W-:-:S11]  /*04f0*/  UISETP.NE.U32.AND UP5, UPT, UR6, 0x1, UPT ;  /* 0x000000010600788c */ /* 0x000fd6000bfa5070 */
.L_x_8:
[----:B------:R-:W3:Y:S01]  /*0500*/  SHFL.IDX PT, R0, R72, RZ, 0x1f ;  /* 0x00001fff48007589 */ /* 0x000ee200000e0000 */
[----:B------:R-:W-:-:S04]  /*0510*/  UISETP.NE.AND UP1, UPT, UR10, 0x2, UPT ;  /* 0x000000020a00788c */ /* 0x000fc8000bf25270 */
[----:B------:R-:W-:Y:S02]  /*0520*/  UISETP.EQ.AND UP2, UPT, UR5, URZ, !UP1 ;  /* 0x000000ff0500728c */ /* 0x000fe4000cf42270 */
[----:B------:R-:W-:-:S04]  /*0530*/  USEL UR6, URZ, 0x1, UP1 ;  /* 0x00000001ff067887 */ /* 0x000fc80008800000 */
[----:B------:R-:W-:Y:S02]  /*0540*/  PLOP3.LUT P5, PT, P1, PT, UP2, 0x80, 0x8 ;  /* 0x000000000008781c */ /* 0x000fe40000faf028 */
[----:B---3--:R-:W-:-:S13]  /*0550*/  ISETP.NE.AND P0, PT, R0, RZ, PT ;  /* 0x000000ff0000720c */ /* 0x008fda0003f05270 */
[----:B------:R-:W-:Y:S05]  /*0560*/  @P0 BRA `(.L_x_9) ;  /* 0x00000000003c0947 */ /* 0x000fea0003800000 */
[----:B------:R-:W-:Y:S01]  /*0570*/  UMOV UR8, 0x400 ;  /* 0x0000040000087882 */ /* 0x000fe20000000000 */
[----:B------:R-:W-:Y:S01]  /*0580*/  UMOV UR7, 0x1 ;  /* 0x0000000100077882 */ /* 0x000fe20000000000 */
[----:B------:R-:W-:Y:S02]  /*0590*/  ULEA UR8, UR37, UR8, 0x18 ;  /* 0x0000000825087291 */ /* 0x000fe4000f8ec0ff */
[----:B------:R-:W-:-:S04]  /*05a0*/  UIADD3 UR12, UPT, UPT, -UR7, 0x100000, URZ ;  /* 0x00100000070c7890 */ /* 0x000fc8000fffe1ff */
[----:B------:R-:W-:Y:S02]  /*05b0*/  USHF.L.U32 UR13, UR12, 0xb, URZ ;  /* 0x0000000b0c0d7899 */ /* 0x000fe400080006ff */
[----:B------:R-:W-:Y:S01]  /*05c0*/  USHF.L.U32 UR12, UR12, 0x1, URZ ;  /* 0x000000010c0c7899 */ /* 0x000fe200080006ff */
[----:B------:R-:W-:Y:S01]  /*05d0*/  ELECT P0, URZ, PT ;  /* 0x0000000000ff782f */ /* 0x000fe20003800000 */
[----:B------:R-:W3:Y:S10]  /*05e0*/  FENCE.VIEW.ASYNC.S ;  /* 0x00000000000073c6 */ /* 0x000ef40000000000 */
[----:B---3--:R3:W4:Y:S01]  /*05f0*/  SYNCS.EXCH.64 URZ, [UR8], UR12 ;  /* 0x0000000c08ff75b2 */ /* 0x0087220008000100 */
[----:B------:R3:W1:Y:S01]  /*0600*/  SYNCS.EXCH.64 URZ, [UR8+0x18], UR12 ;  /* 0x0000180c08ff75b2 */ /* 0x0006620008000100 */
[----:B------:R3:W1:Y:S01]  /*0610*/  SYNCS.EXCH.64 URZ, [UR8+0x8], UR12 ;  /* 0x0000080c08ff75b2 */ /* 0x0006620008000100 */
[----:B------:R3:W1:Y:S01]  /*0620*/  SYNCS.EXCH.64 URZ, [UR8+0x20], UR12 ;  /* 0x0000200c08ff75b2 */ /* 0x0006620008000100 */
[----:B------:R3:W1:Y:S01]  /*0630*/  SYNCS.EXCH.64 URZ, [UR8+0x10], UR12 ;  /* 0x0000100c08ff75b2 */ /* 0x0006620008000100 */
[----:B------:R3:W1:Y:S01]  /*0640*/  SYNCS.EXCH.64 URZ, [UR8+0x28], UR12 ;  /* 0x0000280c08ff75b2 */ /* 0x0006620008000100 */
[----:B------:R-:W-:Y:S01]  /*0650*/  NOP ;  /* 0x0000000000007918 */ /* 0x000fe20000000000 */
.L_x_9:
[----:B------:R-:W2:Y:S01]  /*0660*/  SHFL.IDX PT, R0, R72, RZ, 0x1f ;  /* 0x00001fff48007589 */ /* 0x000ea200000e0000 */
[----:B------:R-:W-:Y:S01]  /*0670*/  NOP ;  /* 0x0000000000007918 */ /* 0x000fe20000000000 */
[----:B--2---:R-:W-:-:S13]  /*0680*/  ISETP.NE.AND P0, PT, R0, 0x1, PT ;  /* 0x000000010000780c */ /* 0x004fda0003f05270 */
[----:B------:R-:W-:Y:S05]  /*0690*/  @P0 BRA `(.L_x_10) ;  /* 0x0000000000540947 */ /* 0x000fea0003800000 */
[----:B------:R-:W-:Y:S01]  /*06a0*/  UMOV UR9, 0x400 ;  /* 0x0000040000097882 */ /* 0x000fe20000000000 */
[----:B---3--:R-:W-:Y:S01]  /*06b0*/  UMOV UR8, 0x20 ;  /* 0x0000002000087882 */ /* 0x008fe20000000000 */
[----:B------:R-:W-:Y:S01]  /*06c0*/  UMOV UR7, 0x80 ;  /* 0x0000008000077882 */ /* 0x000fe20000000000 */
[----:B------:R-:W-:Y:S02]  /*06d0*/  ULEA UR9, UR37, UR9, 0x18 ;  /* 0x0000000925097291 */ /* 0x000fe4000f8ec0ff */
[----:B------:R-:W-:-:S04]  /*06e0*/  UIADD3 UR12, UPT, UPT, -UR8, 0x100000, URZ ;  /* 0x00100000080c7890 */ /* 0x000fc8000fffe1ff */
[----:B------:R-:W-:Y:S02]  /*06f0*/  USHF.L.U32 UR13, UR12, 0xb, URZ ;  /* 0x0000000b0c0d7899 */ /* 0x000fe400080006ff */
[----:B------:R-:W-:Y:S02]  /*0700*/  USHF.L.U32 UR12, UR12, 0x1, URZ ;  /* 0x000000010c0c7899 */ /* 0x000fe400080006ff */
[----:B------:R-:W-:-:S04]  /*0710*/  UIADD3 UR14, UPT, UPT, -UR7, 0x100000, URZ ;  /* 0x00100000070e7890 */ /* 0x000fc8000fffe1ff */
[----:B------:R-:W-:Y:S02]  /*0720*/  USHF.L.U32 UR15, UR14, 0xb, URZ ;  /* 0x0000000b0e0f7899 */ /* 0x000fe400080006ff */
[----:B------:R-:W-:Y:S01]  /*0730*/  USHF.L.U32 UR14, UR14, 0x1, URZ ;  /* 0x000000010e0e7899 */ /* 0x000fe200080006ff */
[----:B------:R-:W-:Y:S01]  /*0740*/  ELECT P0, URZ, PT ;  /* 0x0000000000ff782f */ /* 0x000fe20003800000 */
[----:B------:R-:W2:Y:S02]  /*0750*/  FENCE.VIEW.ASYNC.S ;  /* 0x00000000000073c6 */ /* 0x000ea40000000000 */
[----:B--2---:R2:W3:Y:S08]  /*0760*/  SYNCS.EXCH.64 URZ, [UR9+0x30], UR12 ;  /* 0x0000300c09ff75b2 */ /* 0x0044f00008000100 */
[----:B------:R2:W1:Y:S01]  /*0770*/  SYNCS.EXCH.64 URZ, [UR9+0x50], UR14 ;  /* 0x0000500e09ff75b2 */ /* 0x0004620008000100 */
[----:B------:R2:W1:Y:S01]  /*0780*/  SYNCS.EXCH.64 URZ, [UR9+0x38], UR12 ;  /* 0x0000380c09ff75b2 */ /* 0x0004620008000100 */
[----:B------:R2:W1:Y:S01]  /*0790*/  SYNCS.EXCH.64 URZ, [UR9+0x58], UR14 ;  /* 0x0000580e09ff75b2 */ /* 0x0004620008000100 */
[----:B------:R2:W1:Y:S01]  /*07a0*/  SYNCS.EXCH.64 URZ, [UR9+0x40], UR12 ;  /* 0x0000400c09ff75b2 */ /* 0x0004620008000100 */
[----:B------:R2:W1:Y:S01]  /*07b0*/  SYNCS.EXCH.64 URZ, [UR9+0x60], UR14 ;  /* 0x0000600e09ff75b2 */ /* 0x0004620008000100 */
[----:B------:R2:W1:Y:S01]  /*07c0*/  SYNCS.EXCH.64 URZ, [UR9+0x48], UR12 ;  /* 0x0000480c09ff75b2 */ /* 0x0004620008000100 */
[----:B------:R2:W1:Y:S01]  /*07d0*/  SYNCS.EXCH.64 URZ, [UR9+0x68], UR14 ;  /* 0x0000680e09ff75b2 */ /* 0x0004620008000100 */
[----:B------:R-:W-:Y:S01]  /*07e0*/  NOP ;  /* 0x0000000000007918 */ /* 0x000fe20000000000 */
.L_x_10:
[----:B------:R-:W4:Y:S01]  /*07f0*/  SHFL.IDX PT, R0, R72, RZ, 0x1f ;  /* 0x00001fff48007589 */ /* 0x000f2200000e0000 */
[----:B------:R-:W-:Y:S01]  /*0800*/  NOP ;  /* 0x0000000000007918 */ /* 0x000fe20000000000 */
[----:B----4-:R-:W-:-:S13]  /*0810*/  ISETP.NE.AND P0, PT, R0, 0x3, PT ;  /* 0x000000030000780c */ /* 0x010fda0003f05270 */
[----:B------:R-:W-:Y:S05]  /*0820*/  @P0 BRA `(.L_x_11) ;  /* 0x00000000002c0947 */ /* 0x000fea0003800000 */
[----:B---3--:R-:W-:Y:S01]  /*0830*/  UMOV UR8, 0x400 ;  /* 0x0000040000087882 */ /* 0x008fe20000000000 */
[----:B------:R-:W-:Y:S01]  /*0840*/  UMOV UR7, 0x20 ;  /* 0x0000002000077882 */ /* 0x000fe20000000000 */
[----:B------:R-:W-:Y:S02]  /*0850*/  ULEA UR8, UR37, UR8, 0x18 ;  /* 0x0000000825087291 */ /* 0x000fe4000f8ec0ff */
[----:B--2---:R-:W-:-:S04]  /*0860*/  UIADD3 UR12, UPT, UPT, -UR7, 0x100000, URZ ;  /* 0x00100000070c7890 */ /* 0x004fc8000fffe1ff */
[----:B------:R-:W-:Y:S02]  /*0870*/  USHF.L.U32 UR13, UR12, 0xb, URZ ;  /* 0x0000000b0c0d7899 */ /* 0x000fe400080006ff */
[----:B------:R-:W-:Y:S01]  /*0880*/  USHF.L.U32 UR12, UR12, 0x1, URZ ;  /* 0x000000010c0c7899 */ /* 0x000fe200080006ff */
[----:B------:R-:W-:Y:S01]  /*0890*/  ELECT P0, URZ, PT ;  /* 0x0000000000ff782f */ /* 0x000fe20003800000 */
[----:B------:R-:W2:Y:S10]  /*08a0*/  FENCE.VIEW.ASYNC.S ;  /* 0x00000000000073c6 */ /* 0x000eb40000000000 */
[----:B--2---:R4:W2:Y:S01]  /*08b0*/  SYNCS.EXCH.64 URZ, [UR8+0x70], UR12 ;  /* 0x0000700c08ff75b2 */ /* 0x0048a20008000100 */
[----:B------:R4:W3:Y:S02]  /*08c0*/  SYNCS.EXCH.64 URZ, [UR8+0x78], UR12 ;  /* 0x0000780c08ff75b2 */ /* 0x0008e40008000100 */
[----:B----4-:R-:W-:Y:S01]  /*08d0*/  NOP ;  /* 0x0000000000007918 */ /* 0x010fe20000000000 */
.L_x_11:
[----:B------:R-:W4:Y:S01]  /*08e0*/  SHFL.IDX PT, R0, R72, RZ, 0x1f ;  /* 0x00001fff48007589 */ /* 0x000f2200000e0000 */
[----:B------:R-:W-:Y:S01]  /*08f0*/  NOP ;  /* 0x0000000000007918 */ /* 0x000fe20000000000 */
[----:B----4-:R-:W-:-:S13]  /*0900*/  ISETP.NE.AND P0, PT, R0, 0x4, PT ;  /* 0x000000040000780c */ /* 0x010fda0003f05270 */
[----:B------:R-:W-:Y:S05]  /*0910*/  @P0 BRA `(.L_x_12) ;  /* 0x0000000000480947 */ /* 0x000fea0003800000 */
[----:B--2---:R-:W-:Y:S01]  /*0920*/  UMOV UR9, 0x1e0 ;  /* 0x000001e000097882 */ /* 0x004fe20000000000 */
[----:B---3--:R-:W-:Y:S01]  /*0930*/  UMOV UR8, 0x400 ;  /* 0x0000040000087882 */ /* 0x008fe20000000000 */
[----:B------:R-:W-:Y:S01]  /*0940*/  USEL UR9, UR9, 0x1a0, UP5 ;  /* 0x000001a009097887 */ /* 0x000fe2000a800000 */
        /* <DEDUP_REMOVED lines=10> */
[----:B--2---:R4:W2:Y:S08]  /*09f0*/  SYNCS.EXCH.64 URZ, [UR8+0x80], UR12 ;  /* 0x0000800c08ff75b2 */ /* 0x0048b00008000100 */
[----:B------:R4:W3:Y:S01]  /*0a00*/  SYNCS.EXCH.64 URZ, [UR8+0x90], UR14 ;  /* 0x0000900e08ff75b2 */ /* 0x0008e20008000100 */
[----:B------:R4:W1:Y:S01]  /*0a10*/  SYNCS.EXCH.64 URZ, [UR8+0x88], UR12 ;  /* 0x0000880c08ff75b2 */ /* 0x0008620008000100 */
[----:B------:R4:W1:Y:S02]  /*0a20*/  SYNCS.EXCH.64 URZ, [UR8+0x98], UR14 ;  /* 0x0000980e08ff75b2 */ /* 0x0008640008000100 */
[----:B----4-:R-:W-:Y:S01]  /*0a30*/  NOP ;  /* 0x0000000000007918 */ /* 0x010fe20000000000 */
.L_x_12:
[----:B------:R-:W4:Y:S01]  /*0a40*/  SHFL.IDX PT, R0, R72, RZ, 0x1f ;  /* 0x00001fff48007589 */ /* 0x000f2200000e0000 */
[----:B------:R-:W-:Y:S01]  /*0a50*/  NOP ;  /* 0x0000000000007918 */ /* 0x000fe20000000000 */
[----:B----4-:R-:W-:-:S13]  /*0a60*/  ISETP.NE.AND P0, PT, R0, 0x5, PT ;  /* 0x000000050000780c */ /* 0x010fda0003f05270 */
[----:B------:R-:W-:Y:S05]  /*0a70*/  @P0 BRA `(.L_x_13) ;  /* 0x0000000000540947 */ /* 0x000fea0003800000 */
[----:B--2---:R-:W-:Y:S01]  /*0a80*/  UMOV UR9, 0x400 ;  /* 0x0000040000097882 */ /* 0x004fe20000000000 */
        /* <DEDUP_REMOVED lines=14> */
[----:B------:R4:W1:Y:S01]  /*0b70*/  SYNCS.EXCH.64 URZ, [UR9+0xc8], UR14 ;  /* 0x0000c80e09ff75b2 */ /* 0x0008620008000100 */
[----:B------:R4:W1:Y:S01]  /*0b80*/  SYNCS.EXCH.64 URZ, [UR9+0xb0], UR12 ;  /* 0x0000b00c09ff75b2 */ /* 0x0008620008000100 */
[----:B------:R4:W1:Y:S01]  /*0b90*/  SYNCS.EXCH.64 URZ, [UR9+0xd0], UR14 ;  /* 0x0000d00e09ff75b2 */ /* 0x0008620008000100 */
[----:B------:R4:W1:Y:S01]  /*0ba0*/  SYNCS.EXCH.64 URZ, [UR9+0xb8], UR12 ;  /* 0x0000b80c09ff75b2 */ /* 0x0008620008000100 */
[----:B------:R4:W1:Y:S02]  /*0bb0*/  SYNCS.EXCH.64 URZ, [UR9+0xd8], UR14 ;  /* 0x0000d80e09ff75b2 */ /* 0x0008640008000100 */
[----:B----4-:R-:W-:Y:S01]  /*0bc0*/  NOP ;  /* 0x0000000000007918 */ /* 0x010fe20000000000 */
.L_x_13:
[----:B------:R-:W4:Y:S01]  /*0bd0*/  SHFL.IDX PT, R0, R72, RZ, 0x1f ;  /* 0x00001fff48007589 */ /* 0x000f2200000e0000 */
[----:B------:R-:W-:Y:S01]  /*0be0*/  ISETP.NE.OR P1, PT, RZ, UR10, !P1 ;  /* 0x0000000aff007c0c */ /* 0x000fe2000cf25670 */
        /* <DEDUP_REMOVED lines=12> */
[----:B------:R4:W3:Y:S01]  /*0cb0*/  SYNCS.EXCH.64 URZ, [UR8+0xf0], UR12 ;  /* 0x0000f00c08ff75b2 */ /* 0x0008e20008000100 */
[----:B------:R4:W1:Y:S01]  /*0cc0*/  SYNCS.EXCH.64 URZ, [UR8+0xe8], UR12 ;  /* 0x0000e80c08ff75b2 */ /* 0x0008620008000100 */
[----:B------:R4:W1:Y:S02]  /*0cd0*/  SYNCS.EXCH.64 URZ, [UR8+0xf8], UR12 ;  /* 0x0000f80c08ff75b2 */ /* 0x0008640008000100 */
[----:B----4-:R-:W-:Y:S01]  /*0ce0*/  NOP ;  /* 0x0000000000007918 */ /* 0x010fe20000000000 */
.L_x_14:
[----:B------:R-:W-:Y:S01]  /*0cf0*/  VOTEU.ALL UP1, P1 ;  /* 0x0000000000ff7886 */ /* 0x000fe20000820000 */
[----:B---3--:R-:W3:Y:S01]  /*0d00*/  LDCU UR8, c[0x0][0x36c] ;  /* 0x00006d80ff0877ac */ /* 0x008ee20008000800 */
[----:B------:R-:W-:Y:S01]  /*0d10*/  NOP ;  /* 0x0000000000007918 */ /* 0x000fe20000000000 */
[----:B------:R-:W-:Y:S01]  /*0d20*/  LOP3.LUT R10, R80, 0x1f, RZ, 0xc0, !PT ;  /* 0x0000001f500a7812 */ /* 0x000fe200078ec0ff */
[----:B--2---:R-:W-:Y:S01]  /*0d30*/  UMOV UR12, 0x20 ;  /* 0x00000020000c7882 */ /* 0x004fe20000000000 */
[----:B------:R-:W-:Y:S01]  /*0d40*/  @!UP1 UMOV UR7, 0x400 ;  /* 0x0000040000079882 */ /* 0x000fe20000000000 */
[----:B------:R-:W-:-:S04]  /*0d50*/  @!UP1 UIADD3 UR12, UPT, UPT, -UR12, 0x100000, URZ ;  /* 0x001000000c0c9890 */ /* 0x000fc8000fffe1ff */
[----:B------:R-:W-:Y:S02]  /*0d60*/  @!UP1 USHF.L.U32 UR13, UR12, 0xb, URZ ;  /* 0x0000000b0c0d9899 */ /* 0x000fe400080006ff */
[----:B------:R-:W-:Y:S02]  /*0d70*/  @!UP1 USHF.L.U32 UR12, UR12, 0x1, URZ ;  /* 0x000000010c0c9899 */ /* 0x000fe400080006ff */
[----:B------:R-:W-:Y:S01]  /*0d80*/  @!UP1 ULEA UR7, UR37, UR7, 0x18 ;  /* 0x0000000725079291 */ /* 0x000fe2000f8ec0ff */
[----:B------:R-:W-:Y:S01]  /*0d90*/  VOTEU.ALL UP1, P1 ;  /* 0x0000000000ff7886 */ /* 0x000fe20000820000 */
[----:B------:R-:W-:Y:S01]  /*0da0*/  UISETP.NE.AND UP4, UPT, UR10, URZ, UPT ;  /* 0x000000ff0a00728c */ /* 0x000fe2000bf85270 */
[----:B------:R-:W2:Y:S09]  /*0db0*/  FENCE.VIEW.ASYNC.S ;  /* 0x00000000000073c6 */ /* 0x000eb20000000000 */
[----:B--2---:R2:W4:Y:S01]  /*0dc0*/  @!UP1 SYNCS.EXCH.64 URZ, [UR7+0x100], UR12 ;  /* 0x0001000c07ff95b2 */ /* 0x0045220008000100 */
[----:B---3--:R-:W-:-:S09]  /*0dd0*/  UISETP.EQ.U32.AND UP1, UPT, UR8, 0x1, UPT ;  /* 0x000000010800788c */ /* 0x008fd2000bf22070 */
[----:B------:R-:W-:Y:S05]  /*0de0*/  BRA.U !UP1, `(.L_x_15) ;  /* 0x0000000109087547 */ /* 0x000fea000b800000 */
[----:B-1--4-:R-:W-:Y:S01]  /*0df0*/  UCGABAR_ARV ;  /* 0x00000000000079c7 */ /* 0x012fe20008000000 */
[----:B------:R-:W-:Y:S05]  /*0e00*/  BRA `(.L_x_16) ;  /* 0x0000000000047947 */ /* 0x000fea0003800000 */
.L_x_15:
[----:B-1--4-:R-:W-:Y:S01]  /*0e10*/  NOP ;  /* 0x0000000000007918 */ /* 0x012fe20000000000 */
.L_x_16:
[----:B------:R-:W1:Y:S01]  /*0e20*/  S2R R11, SR_CTAID.X ;  /* 0x00000000000b7919 */ /* 0x000e620000002500 */
[----:B------:R-:W-:-:S05]  /*0e30*/  CS2R.32 R68, SR_CgaSize ;  /* 0x0000000000447805 */ /* 0x000fca0000008a00 */
[----:B------:R-:W-:-:S05]  /*0e40*/  IMAD R68, R68, -0xa0, RZ ;  /* 0xffffff6044447824 */ /* 0x000fca00078e02ff */
[----:B------:R-:W-:-:S14]  /*0e50*/  R2UR UR8, R68 ;  /* 0x00000000440872ca */ /* 0x000fdc00000e0000 */
[----:B------:R-:W3:Y:S01]  /*0e60*/  LDCU UR8, c[0x0][UR8+0x2b0] ;  /* 0x00005600080877ac */ /* 0x000ee20008000800 */
[----:B------:R-:W-:-:S05]  /*0e70*/  CS2R.32 R0, SR_CgaSize ;  /* 0x0000000000007805 */ /* 0x000fca0000008a00 */
[----:B------:R-:W-:-:S06]  /*0e80*/  IMAD R0, R0, -0xa0, RZ ;  /* 0xffffff6000007824 */ /* 0x000fcc00078e02ff */
[----:B------:R-:W4:Y:S01]  /*0e90*/  LDC R0, c[0x0][R0+0x2a0] ;  /* 0x0000a80000007b82 */ /* 0x000f220000000800 */
[----:B------:R-:W-:Y:S01]  /*0ea0*/  PRMT R8, RZ, 0x7610, R8 ;  /* 0x00007610ff087816 */ /* 0x000fe20000000008 */
[----:B------:R-:W3:Y:S01]  /*0eb0*/  S2R R20, SR_CTAID.Y ;  /* 0x0000000000147919 */ /* 0x000ee20000002600 */
[----:B------:R-:W-:-:S05]  /*0ec0*/  CS2R.32 R68, SR_CgaSize ;  /* 0x0000000000447805 */ /* 0x000fca0000008a00 */
[----:B------:R-:W-:-:S05]  /*0ed0*/  IMAD R68, R68, -0xa0, RZ ;  /* 0xffffff6044447824 */ /* 0x000fca00078e02ff */
[----:B--2---:R-:W-:-:S14]  /*0ee0*/  R2UR UR7, R68 ;  /* 0x00000000440772ca */ /* 0x004fdc00000e0000 */
[----:B------:R-:W2:Y:S01]  /*0ef0*/  LDCU UR7, c[0x0][UR7+0x2b4] ;  /* 0x00005680070777ac */ /* 0x000ea20008000800 */
[----:B------:R-:W-:Y:S01]  /*0f00*/  UISETP.NE.AND UP2, UPT, UR10, 0x2, UPT ;  /* 0x000000020a00788c */ /* 0x000fe2000bf45270 */
[----:B------:R-:W3:Y:S01]  /*0f10*/  LDC R9, c[0x0][0xb24] ;  /* 0x0002c900ff097b82 */ /* 0x000ee20000000800 */
[----:B------:R-:W-:-:S05]  /*0f20*/  CS2R.32 R66, SR_CgaSize ;  /* 0x0000000000427805 */ /* 0x000fca0000008a00 */
[----:B------:R-:W-:-:S06]  /*0f30*/  IMAD R66, R66, -0xa0, RZ ;  /* 0xffffff6042427824 */ /* 0x000fcc00078e02ff */
[----:B------:R-:W4:Y:S08]  /*0f40*/  LDC R66, c[0x0][R66+0x2a4] ;  /* 0x0000a90042427b82 */ /* 0x000f300000000800 */
[----:B------:R-:W4:Y:S01]  /*0f50*/  LDC R26, c[0x0][0xb24] ;  /* 0x0002c900ff1a7b82 */ /* 0x000f220000000800 */
[----:B-1----:R-:W-:Y:S01]  /*0f60*/  I2FP.F32.U32 R4, R11 ;  /* 0x0000000b00047245 */ /* 0x002fe20000201000 */
[----:B------:R-:W-:-:S06]  /*0f70*/  IMAD.MOV.U32 R21, RZ, RZ, R11 ;  /* 0x000000ffff157224 */ /* 0x000fcc00078e000b */
[----:B------:R-:W1:Y:S01]  /*0f80*/  S2UR UR36, SR_CTAID.Z ;  /* 0x00000000002479c3 */ /* 0x000e620000002700 */
[----:B---3--:R-:W-:Y:S02]  /*0f90*/  ISETP.GE.AND P0, PT, R9, 0x1, PT ;  /* 0x000000010900780c */ /* 0x008fe40003f06270 */
[----:B------:R-:W-:Y:S01]  /*0fa0*/  I2FP.F32.U32 R2, R20 ;  /* 0x0000001400027245 */ /* 0x000fe20000201000 */
[----:B------:R-:W-:-:S04]  /*0fb0*/  FMUL R4, R4, UR8 ;  /* 0x0000000804047c20 */ /* 0x000fc80008400000 */
[----:B--2---:R-:W-:Y:S01]  /*0fc0*/  FMUL R2, R2, UR7 ;  /* 0x0000000702027c20 */ /* 0x004fe20008400000 */
[----:B------:R-:W2:Y:S01]  /*0fd0*/  F2I.U32.TRUNC.NTZ R68, R4 ;  /* 0x0000000400447305 */ /* 0x000ea2000020f000 */
[----:B------:R-:W3:Y:S07]  /*0fe0*/  LDCU UR7, c[0x0][0xb30] ;  /* 0x00016600ff0777ac */ /* 0x000eee0008000800 */
[----:B------:R-:W1:Y:S01]  /*0ff0*/  F2I.U32.TRUNC.NTZ R3, R2 ;  /* 0x0000000200037305 */ /* 0x000e62000020f000 */
[----:B--2---:R-:W-:-:S04]  /*1000*/  IMAD.MOV R68, RZ, RZ, -R68 ;  /* 0x000000ffff447224 */ /* 0x004fc800078e0a44 */
[----:B----4-:R-:W-:Y:S01]  /*1010*/  IMAD R68, R0, R68, R11 ;  /* 0x0000004400447224 */ /* 0x010fe200078e020b */
[----:B------:R-:W-:Y:S01]  /*1020*/  PRMT R0, RZ, 0x7610, R0 ;  /* 0x00007610ff007816 */ /* 0x000fe20000000000 */
[----:B---3--:R-:W-:Y:S01]  /*1030*/  UISETP.NE.AND UP3, UPT, UR7, 0x1, UPT ;  /* 0x000000010700788c */ /* 0x008fe2000bf65270 */
[----:B-1----:R-:W-:-:S05]  /*1040*/  IADD3 R3, PT, PT, -R3, RZ, RZ ;  /* 0x000000ff03037210 */ /* 0x002fca0007ffe1ff */
[----:B------:R-:W-:Y:S01]  /*1050*/  IMAD R66, R66, R3, R20 ;  /* 0x0000000342427224 */ /* 0x000fe200078e0214 */
[----:B------:R-:W-:Y:S06]  /*1060*/  BRA.U UP4, `(.L_x_17) ;  /* 0x0000000104247547 */ /* 0x000fec000b800000 */
[----:B------:R-:W-:Y:S01]  /*1070*/  ISETP.NE.AND P1, PT, R66, RZ, PT ;  /* 0x000000ff4200720c */ /* 0x000fe20003f25270 */
[----:B------:R-:W-:Y:S01]  /*1080*/  IMAD.MOV.U32 R0, RZ, RZ, 0x3 ;  /* 0x00000003ff007424 */ /* 0x000fe200078e00ff */
[C---:B------:R-:W-:Y:S02]  /*1090*/  LOP3.LUT R3, R68.reuse, 0xfffffffe, RZ, 0xc0, !PT ;  /* 0xfffffffe44037812 */ /* 0x040fe400078ec0ff */
[----:B------:R-:W-:Y:S02]  /*10a0*/  ISETP.LT.U32.OR P1, PT, R68, 0x2, !P1 ;  /* 0x000000024400780c */ /* 0x000fe40004f21470 */
[----:B------:R-:W-:Y:S02]  /*10b0*/  SHF.L.U32 R0, R0, R3, RZ ;  /* 0x0000000300007219 */ /* 0x000fe400000006ff */
[----:B------:R-:W-:Y:S02]  /*10c0*/  SEL R5, RZ, 0x1, !P1 ;  /* 0x00000001ff057807 */ /* 0x000fe40004800000 */
[----:B------:R-:W-:-:S05]  /*10d0*/  SEL R2, RZ, 0x2, !P1 ;  /* 0x00000002ff027807 */ /* 0x000fca0004800000 */
[----:B------:R-:W-:-:S05]  /*10e0*/  IMAD.IADD R2, R5, 0x1, R2 ;  /* 0x0000000105027824 */ /* 0x000fca00078e0202 */
[----:B------:R-:W-:Y:S02]  /*10f0*/  PRMT R8, R2, 0x7610, R8 ;  /* 0x0000761002087816 */ /* 0x000fe40000000008 */
.L_x_17:
[----:B------:R-:W-:Y:S05]  /*1100*/  @!P0 BRA `(.L_x_18) ;  /* 0x0000000000b88947 */ /* 0x000fea0003800000 */
[----:B------:R-:W1:Y:S01]  /*1110*/  LDC.64 R4, c[0x0][0xb18] ;  /* 0x0002c600ff047b82 */ /* 0x000e620000000a00 */
[----:B------:R-:W-:-:S07]  /*1120*/  ISETP.NE.AND P0, PT, R9, 0x1, PT ;  /* 0x000000010900780c */ /* 0x000fce0003f05270 */
[----:B------:R-:W2:Y:S08]  /*1130*/  LDC R14, c[0x0][0xb0c] ;  /* 0x0002c300ff0e7b82 */ /* 0x000eb00000000800 */
[----:B------:R-:W3:Y:S08]  /*1140*/  LDC R13, c[0x0][0x370] ;  /* 0x0000dc00ff0d7b82 */ /* 0x000ef00000000800 */
[----:B------:R-:W4:Y:S01]  /*1150*/  LDC R16, c[0x0][0x374] ;  /* 0x0000dd00ff107b82 */ /* 0x000f220000000800 */
[----:B-1----:R-:W-:-:S07]  /*1160*/  ISETP.NE.AND P1, PT, R4, 0x1, PT ;  /* 0x000000010400780c */ /* 0x002fce0003f25270 */
[----:B------:R-:W3:Y:S01]  /*1170*/  LDC.64 R6, c[0x0][0xb10] ;  /* 0x0002c400ff067b82 */ /* 0x000ee20000000a00 */
[----:B--2---:R-:W-:-:S07]  /*1180*/  ISETP.NE.AND P2, PT, R14, 0x1, PT ;  /* 0x000000010e00780c */ /* 0x004fce0003f45270 */
[----:B------:R-:W1:Y:S08]  /*1190*/  LDC R12, c[0x0][0xb20] ;  /* 0x0002c800ff0c7b82 */ /* 0x000e700000000800 */
[----:B------:R-:W2:Y:S01]  /*11a0*/  LDC.64 R2, c[0x0][0xb28] ;  /* 0x0002ca00ff027b82 */ /* 0x000ea20000000a00 */
[----:B----4-:R-:W-:-:S04]  /*11b0*/  IMAD.HI.U32 R15, R16, R5, RZ ;  /* 0x00000005100f7227 */ /* 0x010fc800078e00ff */
[----:B------:R-:W-:-:S04]  /*11c0*/  IMAD.HI.U32 R5, R20, R5, RZ ;  /* 0x0000000514057227 */ /* 0x000fc800078e00ff */
[----:B---3--:R-:W-:-:S04]  /*11d0*/  IMAD.HI.U32 R18, R13, R6, RZ ;  /* 0x000000060d127227 */ /* 0x008fc800078e00ff */
[C---:B------:R-:W-:Y:S01]  /*11e0*/  IMAD.HI.U32 R22, R11.reuse, R6, RZ ;  /* 0x000000060b167227 */ /* 0x040fe200078e00ff */
[-C--:B------:R-:W-:Y:S02]  /*11f0*/  @P2 SHF.R.U32.HI R13, RZ, R7.reuse, R18 ;  /* 0x00000007ff0d2219 */ /* 0x080fe40000011612 */
[-C--:B-1----:R-:W-:Y:S02]  /*1200*/  @P1 SHF.R.U32.HI R16, RZ, R12.reuse, R15 ;  /* 0x0000000cff101219 */ /* 0x082fe4000001160f */
[----:B------:R-:W-:Y:S02]  /*1210*/  SHF.R.U32.HI R5, RZ, R12, R5 ;  /* 0x0000000cff057219 */ /* 0x000fe40000011605 */
[----:B------:R-:W-:Y:S02]  /*1220*/  SHF.R.U32.HI R22, RZ, R7, R22 ;  /* 0x00000007ff167219 */ /* 0x000fe40000011616 */
[----:B------:R-:W-:Y:S01]  /*1230*/  SEL R5, R20, R5, !P1 ;  /* 0x0000000514057207 */ /* 0x000fe20004800000 */
[----:B--2---:R-:W-:Y:S01]  /*1240*/  IMAD.HI.U32 R18, R16, R2, RZ ;  /* 0x0000000210127227 */ /* 0x004fe200078e00ff */
[----:B------:R-:W-:-:S02]  /*1250*/  SEL R21, R11, R22, !P2 ;  /* 0x000000160b157207 */ /* 0x000fc40005000000 */
[----:B------:R-:W-:Y:S01]  /*1260*/  IADD3 R7, PT, PT, -R5, RZ, RZ ;  /* 0x000000ff05077210 */ /* 0x000fe20007ffe1ff */
[----:B------:R-:W-:Y:S01]  /*1270*/  IMAD.HI.U32 R6, R13, R2, RZ ;  /* 0x000000020d067227 */ /* 0x000fe200078e00ff */
[----:B------:R-:W-:-:S03]  /*1280*/  @P0 SHF.R.U32.HI R16, RZ, R3, R18 ;  /* 0x00000003ff100219 */ /* 0x000fc60000011612 */
[----:B------:R-:W-:Y:S01]  /*1290*/  IMAD R7, R4, R7, R20 ;  /* 0x0000000704077224 */ /* 0x000fe200078e0214 */
[----:B------:R-:W-:Y:S01]  /*12a0*/  @P0 SHF.R.U32.HI R13, RZ, R3, R6 ;  /* 0x00000003ff0d0219 */ /* 0x000fe20000011606 */
[----:B------:R-:W-:-:S04]  /*12b0*/  IMAD R16, R16, R9, RZ ;  /* 0x0000000910107224 */ /* 0x000fc800078e02ff */
[----:B------:R-:W-:Y:S01]  /*12c0*/  IMAD R6, R13, R9, RZ ;  /* 0x000000090d067224 */ /* 0x000fe200078e02ff */
[----:B------:R-:W-:-:S04]  /*12d0*/  ISETP.GE.AND P1, PT, R5, R16, PT ;  /* 0x000000100500720c */ /* 0x000fc80003f26270 */
[----:B------:R-:W-:Y:S01]  /*12e0*/  ISETP.GE.OR P1, PT, R21, R6, P1 ;  /* 0x000000061500720c */ /* 0x000fe20000f26670 */
[----:B------:R-:W-:-:S05]  /*12f0*/  IMAD.HI.U32 R6, R5, R2, RZ ;  /* 0x0000000205067227 */ /* 0x000fca00078e00ff */
[----:B------:R-:W-:-:S04]  /*1300*/  SHF.R.U32.HI R6, RZ, R3, R6 ;  /* 0x00000003ff067219 */ /* 0x000fc80000011606 */
[----:B------:R-:W-:-:S03]  /*1310*/  SEL R6, R5, R6, !P0 ;  /* 0x0000000605067207 */ /* 0x000fc60004000000 */
[----:B------:R-:W-:Y:S01]  /*1320*/  @!P1 IMAD.HI.U32 R12, R21, R2, RZ ;  /* 0x00000002150c9227 */ /* 0x000fe200078e00ff */
[----:B------:R-:W-:-:S04]  /*1330*/  IADD3 R2, PT, PT, -R6, RZ, RZ ;  /* 0x000000ff06027210 */ /* 0x000fc80007ffe1ff */
[----:B------:R-:W-:Y:S01]  /*1340*/  @!P1 SHF.R.U32.HI R12, RZ, R3, R12 ;  /* 0x00000003ff0c9219 */ /* 0x000fe2000001160c */
[----:B------:R-:W-:-:S03]  /*1350*/  IMAD R2, R9, R2, R5 ;  /* 0x0000000209027224 */ /* 0x000fc600078e0205 */
[----:B------:R-:W-:-:S05]  /*1360*/  @!P1 SEL R3, R21, R12, !P0 ;  /* 0x0000000c15039207 */ /* 0x000fca0004000000 */
[--C-:B------:R-:W-:Y:S02]  /*1370*/  @!P1 IMAD.IADD R6, R6, 0x1, -R3.reuse ;  /* 0x0000000106069824 */ /* 0x100fe400078e0a03 */
[----:B------:R-:W-:Y:S01]  /*1380*/  @!P1 IMAD R3, R2, R13, R3 ;  /* 0x0000000d02039224 */ /* 0x000fe200078e0203 */
[----:B------:R-:W-:Y:S01]  /*1390*/  IADD3 R2, PT, PT, -R21, RZ, RZ ;  /* 0x000000ff15027210 */ /* 0x000fe20007ffe1ff */
[----:B------:R-:W-:Y:S02]  /*13a0*/  @!P1 IMAD R5, R6, R9, R21 ;  /* 0x0000000906059224 */ /* 0x000fe400078e0215 */
[----:B------:R-:W-:Y:S02]  /*13b0*/  @!P1 IMAD.MOV.U32 R21, RZ, RZ, R3 ;  /* 0x000000ffff159224 */ /* 0x000fe400078e0003 */
[----:B------:R-:W-:Y:S02]  /*13c0*/  IMAD R2, R14, R2, R11 ;  /* 0x000000020e027224 */ /* 0x000fe400078e020b */
[----:B------:R-:W-:-:S02]  /*13d0*/  IMAD R20, R5, R4, R7 ;  /* 0x0000000405147224 */ /* 0x000fc400078e0207 */
[----:B------:R-:W-:Y:S02]  /*13e0*/  IMAD R21, R21, R14, R2 ;  /* 0x0000000e15157224 */ /* 0x000fe400078e0202 */
.L_x_18:
[----:B------:R-:W-:Y:S05]  /*13f0*/  BRA.U UP3, `(.L_x_19) ;  /* 0x0000000103407547 */ /* 0x000fea000b800000 */
[----:B------:R-:W1:Y:S08]  /*1400*/  LDC.64 R4, c[0x0][0xb10] ;  /* 0x0002c400ff047b82 */ /* 0x000e700000000a00 */
[----:B------:R-:W2:Y:S08]  /*1410*/  LDC.64 R2, c[0x0][0xb18] ;  /* 0x0002c600ff027b82 */ /* 0x000eb00000000a00 */
[----:B------:R-:W3:Y:S08]  /*1420*/  LDC R6, c[0x0][0xb20] ;  /* 0x0002c800ff067b82 */ /* 0x000ef00000000800 */
[----:B------:R-:W4:Y:S01]  /*1430*/  LDC R12, c[0x0][0xb0c] ;  /* 0x0002c300ff0c7b82 */ /* 0x000f220000000800 */
[----:B-1----:R-:W-:-:S05]  /*1440*/  IMAD.HI.U32 R4, R21, R4, RZ ;  /* 0x0000000415047227 */ /* 0x002fca00078e00ff */
[----:B------:R-:W-:Y:S01]  /*1450*/  SHF.R.U32.HI R4, RZ, R5, R4 ;  /* 0x00000005ff047219 */ /* 0x000fe20000011604 */
[----:B--2---:R-:W-:Y:S01]  /*1460*/  IMAD.HI.U32 R3, R20, R3, RZ ;  /* 0x0000000314037227 */ /* 0x004fe200078e00ff */
[----:B------:R-:W-:-:S04]  /*1470*/  ISETP.NE.AND P0, PT, R2, 0x1, PT ;  /* 0x000000010200780c */ /* 0x000fc80003f05270 */
[----:B---3--:R-:W-:-:S04]  /*1480*/  SHF.R.U32.HI R3, RZ, R6, R3 ;  /* 0x00000006ff037219 */ /* 0x008fc80000011603 */
[----:B------:R-:W-:Y:S02]  /*1490*/  SEL R3, R20, R3, !P0 ;  /* 0x0000000314037207 */ /* 0x000fe40004000000 */
[----:B----4-:R-:W-:-:S04]  /*14a0*/  ISETP.NE.AND P1, PT, R12, 0x1, PT ;  /* 0x000000010c00780c */ /* 0x010fc80003f25270 */
[----:B------:R-:W-:-:S05]  /*14b0*/  SEL R6, R21, R4, !P1 ;  /* 0x0000000415067207 */ /* 0x000fca0004800000 */
[----:B------:R-:W-:Y:S02]  /*14c0*/  IMAD.IADD R4, R3, 0x1, -R6 ;  /* 0x0000000103047824 */ /* 0x000fe400078e0a06 */
[----:B------:R-:W-:Y:S02]  /*14d0*/  IMAD.IADD R3, R6, 0x1, -R3 ;  /* 0x0000000106037824 */ /* 0x000fe400078e0a03 */
[----:B------:R-:W-:Y:S02]  /*14e0*/  IMAD R21, R4, R12, R21 ;  /* 0x0000000c04157224 */ /* 0x000fe400078e0215 */
[----:B------:R-:W-:Y:S02]  /*14f0*/  IMAD R20, R3, R2, R20 ;  /* 0x0000000203147224 */ /* 0x000fe400078e0214 */
.L_x_19:
[----:B------:R-:W-:Y:S05]  /*1500*/  BRA.U !UP1, `(.L_x_20) ;  /* 0x00000001090c7547 */ /* 0x000fea000b800000 */
[----:B------:R-:W-:Y:S01]  /*1510*/  UCGABAR_WAIT ;  /* 0x0000000000007dc7 */ /* 0x000fe20008000000 */
[----:B------:R-:W-:Y:S01]  /*1520*/  CCTL.IVALL ;  /* 0x00000000ff00798f */ /* 0x000fe20002000000 */
[----:B------:R-:W-:Y:S05]  /*1530*/  BRA `(.L_x_21) ;  /* 0x0000000000047947 */ /* 0x000fea0003800000 */
.L_x_20:
[----:B------:R-:W-:Y:S06]  /*1540*/  BAR.SYNC.DEFER_BLOCKING 0x0 ;  /* 0x0000000000007b1d */ /* 0x000fec0000010000 */
.L_x_21:
[----:B------:R-:W-:Y:S05]  /*1550*/  BRA.U UP2, `(.L_x_22) ;  /* 0x0000001102947547 */ /* 0x000fea000b800000 */
[----:B------:R-:W1:Y:S01]  /*1560*/  LDCU UR4, c[0x0][0x38c] ;  /* 0x00007180ff0477ac */ /* 0x000e620008000800 */
[----:B------:R-:W2:Y:S01]  /*1570*/  LDC R9, c[0x0][0x370] ;  /* 0x0000dc00ff097b82 */ /* 0x000ea20000000800 */
[C---:B------:R-:W-:Y:S01]  /*1580*/  IMAD.SHL.U32 R17, R11.reuse, 0x40, RZ ;  /* 0x000000400b117824 */ /* 0x040fe200078e00ff */
[----:B------:R-:W-:Y:S01]  /*1590*/  PLOP3.LUT P1, PT, PT, PT, UP5, 0x80, 0x8 ;  /* 0x000000000008781c */ /* 0x000fe20003f2f058 */
[----:B------:R-:W-:Y:S01]  /*15a0*/  HFMA2 R15, -RZ, RZ, 0, 5.9604644775390625e-08 ;  /* 0x00000001ff0f7431 */ /* 0x000fe200000001ff */
[----:B------:R-:W-:Y:S01]  /*15b0*/  UISETP.NE.AND UP1, UPT, UR10, URZ, UPT ;  /* 0x000000ff0a00728c */ /* 0x000fe2000bf25270 */
[----:B------:R-:W-:Y:S01]  /*15c0*/  HFMA2 R12, -RZ, RZ, 0, 0 ;  /* 0x00000000ff0c7431 */ /* 0x000fe200000001ff */
[----:B------:R-:W-:Y:S01]  /*15d0*/  ISETP.NE.AND P4, PT, R10, RZ, P5 ;  /* 0x000000ff0a00720c */ /* 0x000fe20002f85270 */
[----:B------:R-:W-:Y:S01]  /*15e0*/  IMAD.SHL.U32 R16, R11, 0x80, RZ ;  /* 0x000000800b107824 */ /* 0x000fe200078e00ff */
[----:B------:R-:W3:Y:S01]  /*15f0*/  LDC R0, c[0x0][0x374] ;  /* 0x0000dd00ff007b82 */ /* 0x000ee20000000800 */
[----:B------:R-:W-:Y:S01]  /*1600*/  PLOP3.LUT P1, PT, P1, PT, PT, 0x8, 0x80 ;  /* 0x000000000080781c */ /* 0x000fe20000f2e170 */
[----:B------:R-:W-:Y:S01]  /*1610*/  IMAD.MOV.U32 R14, RZ, RZ, RZ ;  /* 0x000000ffff0e7224 */ /* 0x000fe200078e00ff */
[----:B------:R-:W-:Y:S01]  /*1620*/  MOV R8, 0x1 ;  /* 0x0000000100087802 */ /* 0x000fe20000000f00 */
[----:B------:R-:W-:Y:S01]  /*1630*/  IMAD.MOV.U32 R10, RZ, RZ, RZ ;  /* 0x000000ffff0a7224 */ /* 0x000fe200078e00ff */
[----:B------:R-:W-:Y:S01]  /*1640*/  LOP3.LUT R17, R17, 0x40, RZ, 0xc0, !PT ;  /* 0x0000004011117812 */ /* 0x000fe200078ec0ff */
[----:B------:R-:W4:Y:S01]  /*1650*/  LDCU.64 UR14, c[0x0][0x348] ;  /* 0x00006900ff0e77ac */ /* 0x000f220008000a00 */
[----:B-1----:R-:W-:-:S02]  /*1660*/  UIADD3 UR5, UPT, UPT, UR4, 0x1f, URZ ;  /* 0x0000001f04057890 */ /* 0x002fc4000fffe0ff */
[----:B------:R-:W-:Y:S02]  /*1670*/  USEL UR22, UR6, 0x2, UP1 ;  /* 0x0000000206167887 */ /* 0x000fe40008800000 */
[----:B------:R-:W-:Y:S01]  /*1680*/  USHF.R.S32.HI UR7, URZ, 0x1f, UR5 ;  /* 0x0000001fff077899 */ /* 0x000fe20008011405 */
[----:B------:R-:W-:-:S03]  /*1690*/  UMOV UR23, URZ ;  /* 0x000000ff00177c82 */ /* 0x000fc60008000000 */
[----:B------:R-:W-:Y:S02]  /*16a0*/  ULEA.HI UR7, UR7, UR5, URZ, 0x5 ;  /* 0x0000000507077291 */ /* 0x000fe4000f8f28ff */
[----:B------:R-:W-:Y:S02]  /*16b0*/  UIADD3 UR5, UPT, UPT, UR4, -0x1, URZ ;  /* 0xffffffff04057890 */ /* 0x000fe4000fffe0ff */
[----:B------:R-:W-:Y:S02]  /*16c0*/  USHF.R.S32.HI UR7, URZ, 0x5, UR7 ;  /* 0x00000005ff077899 */ /* 0x000fe40008011407 */
[----:B------:R-:W-:Y:S02]  /*16d0*/  UISETP.GE.U32.AND UP2, UPT, UR5, -0x3f, UPT ;  /* 0xffffffc10500788c */ /* 0x000fe4000bf46070 */
[----:B------:R-:W-:Y:S02]  /*16e0*/  UISETP.LT.U32.AND UP0, UPT, UR7, 0x3, UPT ;  /* 0x000000030700788c */ /* 0x000fe4000bf01070 */
[----:B------:R-:W-:-:S02]  /*16f0*/  UIADD3 UR4, UPT, UPT, UR4, 0x3e, URZ ;  /* 0x0000003e04047890 */ /* 0x000fc4000fffe0ff */
[----:B------:R-:W-:-:S04]  /*1700*/  USEL UR5, UR7, 0x3, UP0 ;  /* 0x0000000307057887 */ /* 0x000fc80008000000 */
[----:B------:R-:W-:Y:S02]  /*1710*/  UIADD3 UR21, UPT, UPT, UR5, -0x1, URZ ;  /* 0xffffffff05157890 */ /* 0x000fe4000fffe0ff */
[----:B------:R-:W-:Y:S02]  /*1720*/  @UP2 UIADD3 UR21, UPT, UPT, UR5, URZ, URZ ;  /* 0x000000ff05152290 */ /* 0x000fe4000fffe0ff */
[----:B------:R-:W-:Y:S02]  /*1730*/  UIADD3 UR24, UPT, UPT, UR7, -UR5, URZ ;  /* 0x8000000507187290 */ /* 0x000fe4000fffe0ff */
[----:B------:R-:W-:Y:S02]  /*1740*/  UIADD3 UR13, UPT, UPT, UR21, 0x1, URZ ;  /* 0x00000001150d7890 */ /* 0x000fe4000fffe0ff */
[----:B--2-4-:R-:W-:-:S12]  /*1750*/  UIADD3 UR21, UPT, UPT, -UR21, URZ, URZ ;  /* 0x000000ff15157290 */ /* 0x014fd8000fffe1ff */
.L_x_42:
[----:B------:R-:W-:Y:S01]  /*1760*/  UISETP.NE.AND UP0, UPT, UR37, URZ, UPT ;  /* 0x000000ff2500728c */ /* 0x000fe2000bf05270 */
[----:B------:R-:W1:Y:S08]  /*1770*/  S2UR UR37, SR_CgaCtaId ;  /* 0x00000000002579c3 */ /* 0x000e700000008800 */
[----:B------:R-:W-:Y:S05]  /*1780*/  BRA.U UP0, `(.L_x_23) ;  /* 0x0000000100347547 */ /* 0x000fea000b800000 */
[----:B------:R-:W2:Y:S01]  /*1790*/  S2R R2, SR_CgaCtaId ;  /* 0x0000000000027919 */ /* 0x000ea20000008800 */
[----:B------:R-:W-:-:S04]  /*17a0*/  MOV R3, 0x400 ;  /* 0x0000040000037802 */ /* 0x000fc80000000f00 */
[----:B--2---:R-:W-:Y:S02]  /*17b0*/  LEA R3, R2, R3, 0x18 ;  /* 0x0000000302037211 */ /* 0x004fe400078ec0ff */
[----:B------:R-:W-:-:S03]  /*17c0*/  SHF.L.U32 R2, R8, 0x1f, RZ ;  /* 0x0000001f08027819 */ /* 0x000fc600000006ff */
[----:B------:R-:W-:-:S04]  /*17d0*/  IMAD R3, R10, 0x8, R3 ;  /* 0x000000080a037824 */ /* 0x000fc800078e0203 */
[----:B------:R-:W2:Y:S02]  /*17e0*/  SYNCS.PHASECHK.TRANS64.TRYWAIT P0, [R3+URZ+0xf0], R2 ;  /* 0x0000f002030075a7 */ /* 0x000ea400080011ff */
[----:B--2---:R-:W-:Y:S05]  /*17f0*/  @!P0 BRA `(.L_x_24) ;  /* 0x0000009c001c8947 */ /* 0x004fea0003800000 */
.L_x_184:
[----:B------:R-:W-:Y:S01]  /*1800*/  VIADD R10, R10, 0x1 ;  /* 0x000000010a0a7836 */ /* 0x000fe20000000000 */
[----:B------:R2:W-:Y:S04]  /*1810*/  SYNCS.ARRIVE.TRANS64.A1T0 RZ, [R3+URZ+0xe0], RZ ;  /* 0x0000e0ff03ff79a7 */ /* 0x0005e800081000ff */
[----:B------:R-:W-:-:S04]  /*1820*/  ISETP.NE.AND P0, PT, R10, 0x2, PT ;  /* 0x000000020a00780c */ /* 0x000fc80003f05270 */
[----:B------:R-:W-:Y:S02]  /*1830*/  SEL R10, R10, RZ, P0 ;  /* 0x000000ff0a0a7207 */ /* 0x000fe40000000000 */
[----:B--2---:R-:W-:-:S04]  /*1840*/  SEL R3, RZ, 0x1, P0 ;  /* 0x00000001ff037807 */ /* 0x004fc80000000000 */
[----:B------:R-:W-:-:S07]  /*1850*/  LOP3.LUT R8, R8, R3, RZ, 0x3c, !PT ;  /* 0x0000000308087212 */ /* 0x000fce00078e3cff */
.L_x_23:
[----:B------:R-:W-:Y:S01]  /*1860*/  UMOV UR6, 0x400 ;  /* 0x0000040000067882 */ /* 0x000fe20000000000 */
[----:B------:R-:W-:Y:S01]  /*1870*/  LEA.HI R3, R21, R21, RZ, 0x1 ;  /* 0x0000001515037211 */ /* 0x000fe200078f08ff */
[----:B-1----:R-:W-:Y:S01]  /*1880*/  ULEA UR6, UR37, UR6, 0x18 ;  /* 0x0000000625067291 */ /* 0x002fe2000f8ec0ff */
[----:B------:R-:W-:Y:S01]  /*1890*/  SHF.L.U32 R2, R15, 0x1f, RZ ;  /* 0x0000001f0f027819 */ /* 0x000fe200000006ff */
[----:B------:R-:W-:Y:S01]  /*18a0*/  UISETP.GE.U32.AND UP0, UPT, UR4, 0x3f, UPT ;  /* 0x0000003f0400788c */ /* 0x000fe2000bf06070 */
[----:B------:R-:W-:Y:S01]  /*18b0*/  R2UR UR35, R16 ;  /* 0x00000000102372ca */ /* 0x000fe200000e0000 */
[----:B------:R-:W-:Y:S01]  /*18c0*/  ULEA UR8, UR23, UR6, 0x3 ;  /* 0x0000000617087291 */ /* 0x000fe2000f8e18ff */
[----:B------:R-:W-:Y:S01]  /*18d0*/  IMAD.SHL.U32 R3, R3, 0x80, RZ ;  /* 0x0000008003037824 */ /* 0x000fe200078e00ff */
[----:B------:R-:W-:Y:S01]  /*18e0*/  R2UR UR11, R17 ;  /* 0x00000000110b72ca */ /* 0x000fe200000e0000 */
[----:B------:R-:W-:-:S03]  /*18f0*/  UMOV UR25, URZ ;  /* 0x000000ff00197c82 */ /* 0x000fc60008000000 */
[----:B------:R-:W-:-:S03]  /*1900*/  LOP3.LUT R3, R3, 0xffffff00, RZ, 0xc0, !PT ;  /* 0xffffff0003037812 */ /* 0x000fc600078ec0ff */
[----:B------:R1:W2:Y:S01]  /*1910*/  SYNCS.PHASECHK.TRANS64.TRYWAIT P0, [UR8+0x18], R2 ;  /* 0x00001802ff0075a7 */ /* 0x0002a20008001108 */
[----:B------:R-:W-:Y:S02]  /*1920*/  R2UR UR9, R3 ;  /* 0x00000000030972ca */ /* 0x000fe400000e0000 */
[----:B------:R-:W-:-:S11]  /*1930*/  R2UR UR8, R20 ;  /* 0x00000000140872ca */ /* 0x000fd600000e0000 */
[----:B------:R-:W-:Y:S02]  /*1940*/  ULOP3.LUT UR35, UR9, 0x80, UR35, 0xf8, !UPT ;  /* 0x0000008009237892 */ /* 0x000fe4000f8ef823 */
[----:B------:R-:W-:Y:S01]  /*1950*/  ULEA UR11, UR8, UR11, 0x7 ;  /* 0x0000000b080b7291 */ /* 0x000fe2000f8e38ff */
[----:B------:R-:W-:Y:S11]  /*1960*/  BRA.U !UP0, `(.L_x_25) ;  /* 0x0000000108c07547 */ /* 0x000ff6000b800000 */
[----:B------:R-:W-:Y:S01]  /*1970*/  UMOV UR16, UR21 ;  /* 0x0000001500107c82 */ /* 0x000fe20008000000 */
[----:B------:R-:W-:Y:S01]  /*1980*/  UMOV UR17, UR23 ;  /* 0x0000001700117c82 */ /* 0x000fe20008000000 */
[----:B------:R-:W-:-:S05]  /*1990*/  UMOV UR34, URZ ;  /* 0x000000ff00227c82 */ /* 0x000fca0008000000 */
.L_x_31:
[----:B------:R-:W-:Y:S01]  /*19a0*/  ULEA UR33, UR17, UR6, 0x3 ;  /* 0x0000000611217291 */ /* 0x000fe2000f8e18ff */
[----:B------:R-:W-:Y:S01]  /*19b0*/  @P5 MOV R3, 0xc000 ;  /* 0x0000c00000035802 */ /* 0x000fe20000000f00 */
[----:B-12-4-:R-:W-:Y:S10]  /*19c0*/  @P0 BRA `(.L_x_26) ;  /* 0x00000000000c0947 */ /* 0x016ff40003800000 */
[----:B------:R-:W-:-:S04]  /*19d0*/  SHF.L.U32 R5, R15, 0x1f, RZ ;  /* 0x0000001f0f057819 */ /* 0x000fc800000006ff */
[----:B------:R-:W2:Y:S02]  /*19e0*/  SYNCS.PHASECHK.TRANS64.TRYWAIT P0, [UR33+0x18], R5 ;  /* 0x00001805ff0075a7 */ /* 0x000ea40008001121 */
[----:B--2---:R-:W-:Y:S05]  /*19f0*/  @!P0 BRA `(.L_x_27) ;  /* 0x0000009800b08947 */ /* 0x004fea0003800000 */
.L_x_26:
[----:B------:R2:W-:Y:S01]  /*1a00*/  @P5 SYNCS.ARRIVE.TRANS64 RZ, [UR33], R3 ;  /* 0x00000003ffff59a7 */ /* 0x0005e20008000021 */
[----:B------:R-:W-:Y:S02]  /*1a10*/  ULOP3.LUT UR8, UR22, 0x2, URZ, 0xfc, !UPT ;  /* 0x0000000216087892 */ /* 0x000fe4000f8efcff */
[----:B------:R-:W-:Y:S02]  /*1a20*/  UIADD3 UR16, UPT, UPT, UR16, 0x1, URZ ;  /* 0x0000000110107890 */ /* 0x000fe4000fffe0ff */
[----:B------:R-:W-:Y:S02]  /*1a30*/  UISETP.NE.AND UP0, UPT, UR8, 0x2, UPT ;  /* 0x000000020800788c */ /* 0x000fe4000bf05270 */
[----:B------:R-:W-:-:S07]  /*1a40*/  UISETP.NE.AND UP2, UPT, UR16, 0x1, UPT ;  /* 0x000000011000788c */ /* 0x000fce000bf45270 */
[----:B------:R-:W-:Y:S05]  /*1a50*/  BRA.U UP0, `(.L_x_28) ;  /* 0x0000000100047547 */ /* 0x000fea000b800000 */
[----:B------:R-:W-:Y:S05]  /*1a60*/  BPT.TRAP 0x1 ;  /* 0x000000040000795c */ /* 0x000fea0000300000 */
.L_x_28:
[----:B------:R-:W-:Y:S04]  /*1a70*/  BSSY.RECONVERGENT B0, `(.L_x_29) ;  /* 0x0000003000007945 */ /* 0x000fe80003800200 */
[----:B------:R-:W-:Y:S05]  /*1a80*/  @!P4 BRA `(.L_x_30) ;  /* 0x000000000004c947 */ /* 0x000fea0003800000 */
[----:B------:R-:W-:Y:S05]  /*1a90*/  BPT.TRAP 0x1 ;  /* 0x000000040000795c */ /* 0x000fea0000300000 */
.L_x_30:
[----:B------:R-:W-:Y:S05]  /*1aa0*/  BSYNC.RECONVERGENT B0 ;  /* 0x0000000000007941 */ /* 0x000fea0003800200 */
.L_x_29:
[----:B------:R-:W-:Y:S02]  /*1ab0*/  UIADD3 UR23, UPT, UPT, UR17, 0x1, URZ ;  /* 0x0000000111177890 */ /* 0x000fe4000fffe0ff */
[----:B------:R-:W-:Y:S02]  /*1ac0*/  ULEA UR32, UR17, UR6, 0xe ;  /* 0x0000000611207291 */ /* 0x000fe4000f8e70ff */
[----:B------:R-:W-:Y:S02]  /*1ad0*/  UISETP.NE.AND UP0, UPT, UR23, 0x3, UPT ;  /* 0x000000031700788c */ /* 0x000fe4000bf05270 */
[----:B------:R-:W-:Y:S02]  /*1ae0*/  UIADD3 UR28, UP1, UPT, UR14, 0x80, URZ ;  /* 0x000000800e1c7890 */ /* 0x000fe4000ff3e0ff */
[----:B------:R-:W-:Y:S02]  /*1af0*/  USEL UR9, URZ, 0x1, UP0 ;  /* 0x00000001ff097887 */ /* 0x000fe40008000000 */
[----:B------:R-:W-:-:S02]  /*1b00*/  USEL UR23, UR23, URZ, UP0 ;  /* 0x000000ff17177287 */ /* 0x000fc40008000000 */
[----:B------:R-:W-:Y:S02]  /*1b10*/  UIADD3 UR26, UP0, UPT, UR14, 0x180, URZ ;  /* 0x000001800e1a7890 */ /* 0x000fe4000ff1e0ff */
[----:B------:R-:W-:Y:S01]  /*1b20*/  ULEA UR8, UR23, UR6, 0x3 ;  /* 0x0000000617087291 */ /* 0x000fe2000f8e18ff */
[----:B------:R-:W-:Y:S01]  /*1b30*/  LOP3.LUT R15, R15, UR9, RZ, 0x3c, !PT ;  /* 0x000000090f0f7c12 */ /* 0x000fe2000f8e3cff */
[----:B------:R-:W-:Y:S02]  /*1b40*/  ULOP3.LUT UR33, UR33, 0xfefffff8, URZ, 0xc0, !UPT ;  /* 0xfefffff821217892 */ /* 0x000fe4000f8ec0ff */
[----:B------:R-:W-:Y:S01]  /*1b50*/  UIADD3.X UR29, UPT, UPT, URZ, UR15, URZ, UP1, !UPT ;  /* 0x0000000fff1d7290 */ /* 0x000fe20008ffe4ff */
[----:B-1----:R-:W-:Y:S01]  /*1b60*/  SHF.L.U32 R2, R15, 0x1f, RZ ;  /* 0x0000001f0f027819 */ /* 0x002fe200000006ff */
[----:B------:R-:W-:Y:S02]  /*1b70*/  UIADD3 UR32, UPT, UPT, UR32, 0x8400, URZ ;  /* 0x0000840020207890 */ /* 0x000fe4000fffe0ff */
[----:B------:R-:W-:Y:S01]  /*1b80*/  UIADD3.X UR27, UPT, UPT, URZ, UR15, URZ, UP0, !UPT ;  /* 0x0000000fff1b7290 */ /* 0x000fe200087fe4ff */
[----:B------:R4:W1:Y:S01]  /*1b90*/  SYNCS.PHASECHK.TRANS64.TRYWAIT P0, [UR8+0x18], R2 ;  /* 0x00001802ff0075a7 */ /* 0x0008620008001108 */
[----:B------:R-:W-:Y:S01]  /*1ba0*/  ULEA UR8, UR17, UR6, 0xd ;  /* 0x0000000611087291 */ /* 0x000fe2000f8e68ff */
[----:B------:R-:W-:Y:S01]  /*1bb0*/  UMOV UR18, 0x0 ;  /* 0x0000000000127882 */ /* 0x000fe20000000000 */
[----:B------:R-:W-:-:S02]  /*1bc0*/  UMOV UR19, 0x10000000 ;  /* 0x1000000000137882 */ /* 0x000fc40000000000 */
[----:B------:R-:W-:Y:S01]  /*1bd0*/  UIADD3 UR8, UPT, UPT, UR8, 0x14400, URZ ;  /* 0x0001440008087890 */ /* 0x000fe2000fffe0ff */
[----:B------:R2:W-:Y:S01]  /*1be0*/  UTMALDG.3D.2CTA [UR32], [UR28], desc[UR18] ;  /* 0x000012201c0075b4 */ /* 0x0005e20008211000 */
[----:B------:R-:W-:Y:S01]  /*1bf0*/  UMOV UR10, UR34 ;  /* 0x00000022000a7c82 */ /* 0x000fe20008000000 */
[----:B------:R-:W-:Y:S01]  /*1c00*/  UMOV UR12, UR36 ;  /* 0x00000024000c7c82 */ /* 0x000fe20008000000 */
[----:B------:R-:W-:Y:S01]  /*1c10*/  UMOV UR9, UR33 ;  /* 0x0000002100097c82 */ /* 0x000fe20008000000 */
[----:B------:R-:W-:Y:S01]  /*1c20*/  UMOV UR25, UR13 ;  /* 0x0000000d00197c82 */ /* 0x000fe20008000000 */
[----:B------:R-:W-:-:S03]  /*1c30*/  UMOV UR17, UR23 ;  /* 0x0000001700117c82 */ /* 0x000fc60008000000 */
[----:B------:R4:W-:Y:S01]  /*1c40*/  UTMALDG.3D.2CTA [UR8], [UR26], desc[UR18] ;  /* 0x000012081a0075b4 */ /* 0x0009e20008211000 */
[----:B--2---:R-:W-:Y:S01]  /*1c50*/  UIADD3 UR34, UPT, UPT, UR34, 0x20, URZ ;  /* 0x0000002022227890 */ /* 0x004fe2000fffe0ff */
[----:B------:R-:W-:Y:S11]  /*1c60*/  BRA.U UP2, `(.L_x_31) ;  /* 0xfffffffd024c7547 */ /* 0x000ff6000b83ffff */
.L_x_25:
[----:B----4-:R-:W-:Y:S01]  /*1c70*/  ULEA UR8, UR23, UR6, 0x3 ;  /* 0x0000000617087291 */ /* 0x010fe2000f8e18ff */
[----:B-1----:R-:W-:Y:S01]  /*1c80*/  SHF.L.U32 R2, R15, 0x1f, RZ ;  /* 0x0000001f0f027819 */ /* 0x002fe200000006ff */
[----:B------:R-:W-:Y:S01]  /*1c90*/  @!P1 SYNCS.ARRIVE.TRANS64.A1T0 RZ, [UR6+0x78], RZ ;  /* 0x000078ffffff99a7 */ /* 0x000fe20008100006 */
[----:B------:R-:W-:-:S06]  /*1ca0*/  UISETP.GT.AND UP0, UPT, UR7, UR5, UPT ;  /* 0x000000050700728c */ /* 0x000fcc000bf04270 */
[----:B--2---:R1:W2:Y:S03]  /*1cb0*/  SYNCS.PHASECHK.TRANS64.TRYWAIT P0, [UR8+0x18], R2 ;  /* 0x00001802ff0075a7 */ /* 0x0042a60008001108 */
[----:B------:R-:W-:Y:S05]  /*1cc0*/  BRA.U !UP0, `(.L_x_32) ;  /* 0x0000000108c07547 */ /* 0x000fea000b800000 */
[----:B------:R-:W-:Y:S01]  /*1cd0*/  UIADD3 UR26, UPT, UPT, UR24, UR25, URZ ;  /* 0x00000019181a7290 */ /* 0x000fe2000fffe0ff */
[----:B------:R-:W-:-:S11]  /*1ce0*/  UMOV UR27, UR23 ;  /* 0x00000017001b7c82 */ /* 0x000fd60008000000 */
.L_x_38:
[----:B------:R-:W-:Y:S01]  /*1cf0*/  ULEA UR17, UR27, UR6, 0x3 ;  /* 0x000000061b117291 */ /* 0x000fe2000f8e18ff */
[----:B--2---:R-:W-:Y:S01]  /*1d00*/  @P5 MOV R3, 0xc000 ;  /* 0x0000c00000035802 */ /* 0x004fe20000000f00 */
[----:B-12---:R-:W-:Y:S10]  /*1d10*/  @P0 BRA `(.L_x_33) ;  /* 0x00000000000c0947 */ /* 0x006ff40003800000 */
[----:B------:R-:W-:-:S04]  /*1d20*/  SHF.L.U32 R5, R15, 0x1f, RZ ;  /* 0x0000001f0f057819 */ /* 0x000fc800000006ff */
[----:B------:R-:W2:Y:S02]  /*1d30*/  SYNCS.PHASECHK.TRANS64.TRYWAIT P0, [UR17+0x18], R5 ;  /* 0x00001805ff0075a7 */ /* 0x000ea40008001111 */
[----:B--2---:R-:W-:Y:S05]  /*1d40*/  @!P0 BRA `(.L_x_34) ;  /* 0x0000009400f48947 */ /* 0x004fea0003800000 */
.L_x_33:
[----:B------:R2:W-:Y:S01]  /*1d50*/  @P5 SYNCS.ARRIVE.TRANS64 RZ, [UR17], R3 ;  /* 0x00000003ffff59a7 */ /* 0x0005e20008000011 */
[----:B------:R-:W-:-:S04]  /*1d60*/  ULOP3.LUT UR8, UR22, 0x2, URZ, 0xfc, !UPT ;  /* 0x0000000216087892 */ /* 0x000fc8000f8efcff */
[----:B------:R-:W-:-:S09]  /*1d70*/  UISETP.NE.AND UP0, UPT, UR8, 0x2, UPT ;  /* 0x000000020800788c */ /* 0x000fd2000bf05270 */
[----:B------:R-:W-:Y:S05]  /*1d80*/  BRA.U UP0, `(.L_x_35) ;  /* 0x0000000100047547 */ /* 0x000fea000b800000 */
[----:B------:R-:W-:Y:S05]  /*1d90*/  BPT.TRAP 0x1 ;  /* 0x000000040000795c */ /* 0x000fea0000300000 */
.L_x_35:
[----:B------:R-:W-:Y:S04]  /*1da0*/  BSSY.RECONVERGENT B0, `(.L_x_36) ;  /* 0x0000003000007945 */ /* 0x000fe80003800200 */
[----:B------:R-:W-:Y:S05]  /*1db0*/  @!P4 BRA `(.L_x_37) ;  /* 0x000000000004c947 */ /* 0x000fea0003800000 */
[----:B------:R-:W-:Y:S05]  /*1dc0*/  BPT.TRAP 0x1 ;  /* 0x000000040000795c */ /* 0x000fea0000300000 */
.L_x_37:
[----:B------:R-:W-:Y:S05]  /*1dd0*/  BSYNC.RECONVERGENT B0 ;  /* 0x0000000000007941 */ /* 0x000fea0003800200 */
.L_x_36:
        /* <DEDUP_REMOVED lines=9> */
[----:B------:R-:W-:Y:S02]  /*1e70*/  USHF.L.U32 UR18, UR25, 0x5, URZ ;  /* 0x0000000519127899 */ /* 0x000fe400080006ff */
[----:B------:R-:W-:Y:S01]  /*1e80*/  ULOP3.LUT UR17, UR17, 0xfefffff8, URZ, 0xc0, !UPT ;  /* 0xfefffff811117892 */ /* 0x000fe2000f8ec0ff */
[----:B-1----:R-:W-:Y:S01]  /*1e90*/  SHF.L.U32 R2, R15, 0x1f, RZ ;  /* 0x0000001f0f027819 */ /* 0x002fe200000006ff */
[----:B------:R-:W-:Y:S02]  /*1ea0*/  UIADD3 UR16, UPT, UPT, UR16, 0x8400, URZ ;  /* 0x0000840010107890 */ /* 0x000fe4000fffe0ff */
[----:B------:R-:W-:Y:S01]  /*1eb0*/  UIADD3.X UR33, UPT, UPT, URZ, UR15, URZ, UP1, !UPT ;  /* 0x0000000fff217290 */ /* 0x000fe20008ffe4ff */
[----:B------:R4:W1:Y:S01]  /*1ec0*/  SYNCS.PHASECHK.TRANS64.TRYWAIT P0, [UR8+0x18], R2 ;  /* 0x00001802ff0075a7 */ /* 0x0008620008001108 */
[----:B------:R-:W-:-:S02]  /*1ed0*/  ULEA UR8, UR27, UR6, 0xd ;  /* 0x000000061b087291 */ /* 0x000fc4000f8e68ff */
[----:B------:R-:W-:Y:S02]  /*1ee0*/  UIADD3.X UR31, UPT, UPT, URZ, UR15, URZ, UP0, !UPT ;  /* 0x0000000fff1f7290 */ /* 0x000fe400087fe4ff */
[----:B------:R-:W-:Y:S01]  /*1ef0*/  UIADD3 UR8, UPT, UPT, UR8, 0x14400, URZ ;  /* 0x0001440008087890 */ /* 0x000fe2000fffe0ff */
[----:B------:R-:W-:Y:S01]  /*1f00*/  UMOV UR28, 0x0 ;  /* 0x00000000001c7882 */ /* 0x000fe20000000000 */
[----:B------:R-:W-:Y:S01]  /*1f10*/  UMOV UR29, 0x10000000 ;  /* 0x10000000001d7882 */ /* 0x000fe20000000000 */
[----:B------:R-:W-:Y:S01]  /*1f20*/  UMOV UR19, UR35 ;  /* 0x0000002300137c82 */ /* 0x000fe20008000000 */
[----:B------:R-:W-:Y:S01]  /*1f30*/  UMOV UR20, UR36 ;  /* 0x0000002400147c82 */ /* 0x000fe20008000000 */
[----:B------:R-:W-:Y:S01]  /*1f40*/  UMOV UR12, UR36 ;  /* 0x00000024000c7c82 */ /* 0x000fe20008000000 */
[----:B------:R-:W-:Y:S01]  /*1f50*/  UMOV UR9, UR17 ;  /* 0x0000001100097c82 */ /* 0x000fe20008000000 */
[----:B------:R-:W-:Y:S01]  /*1f60*/  UMOV UR10, UR18 ;  /* 0x00000012000a7c82 */ /* 0x000fe20008000000 */
[----:B------:R4:W-:Y:S01]  /*1f70*/  UTMALDG.3D.2CTA [UR16], [UR32], desc[UR28] ;  /* 0x00001c10200075b4 */ /* 0x0009e20008211000 */
[----:B------:R-:W-:Y:S01]  /*1f80*/  UIADD3 UR25, UPT, UPT, UR25, 0x1, URZ ;  /* 0x0000000119197890 */ /* 0x000fe2000fffe0ff */
[----:B------:R-:W-:-:S03]  /*1f90*/  UMOV UR27, UR23 ;  /* 0x00000017001b7c82 */ /* 0x000fc60008000000 */
[----:B------:R-:W-:Y:S01]  /*1fa0*/  UISETP.NE.AND UP0, UPT, UR25, UR26, UPT ;  /* 0x0000001a1900728c */ /* 0x000fe2000bf05270 */
[----:B------:R4:W-:Y:S08]  /*1fb0*/  UTMALDG.3D.2CTA [UR8], [UR30], desc[UR28] ;  /* 0x00001c081e0075b4 */ /* 0x0009f00008211000 */
[----:B----4-:R-:W-:Y:S05]  /*1fc0*/  BRA.U UP0, `(.L_x_38) ;  /* 0xfffffffd00487547 */ /* 0x010fea000b83ffff */
.L_x_32:
[----:B-1----:R-:W-:Y:S01]  /*1fd0*/  LEA R2, R14, UR6, 0x3 ;  /* 0x000000060e027c11 */ /* 0x002fe2000f8e18ff */
[----:B------:R-:W-:Y:S01]  /*1fe0*/  NOP ;  /* 0x0000000000007918 */ /* 0x000fe20000000000 */
[----:B--2---:R-:W-:Y:S02]  /*1ff0*/  SHF.L.U32 R3, R12, 0x1f, RZ ;  /* 0x0000001f0c037819 */ /* 0x004fe400000006ff */
[----:B------:R-:W-:Y:S02]  /*2000*/  LEA R4, R14, UR6, 0x4 ;  /* 0x000000060e047c11 */ /* 0x000fe4000f8e20ff */
[----:B------:R-:W1:Y:S02]  /*2010*/  SYNCS.PHASECHK.TRANS64.TRYWAIT P0, [R2+URZ+0x80], R3 ;  /* 0x00008003020075a7 */ /* 0x000e6400080011ff */
[----:B-1----:R-:W-:Y:S05]  /*2020*/  @!P0 BRA `(.L_x_39) ;  /* 0x0000009400548947 */ /* 0x002fea0003800000 */
.L_x_187:
[----:B------:R-:W2:Y:S01]  /*2030*/  LDS.128 R4, [R4+0x110] ;  /* 0x0001100004047984 */ /* 0x000ea20000000c00 */
[----:B------:R-:W-:Y:S01]  /*2040*/  ISETP.GE.AND P0, PT, R26, 0x1, PT ;  /* 0x000000011a00780c */ /* 0x000fe20003f06270 */
[----:B-1----:R-:W-:Y:S01]  /*2050*/  VIADD R2, R2, 0x90 ;  /* 0x0000009002027836 */ /* 0x002fe20000000000 */
[----:B------:R-:W-:Y:S01]  /*2060*/  @!PT LDS RZ, [RZ] ;  /* 0x00000000fffff984 */ /* 0x000fe20000000800 */
[----:B------:R-:W-:Y:S01]  /*2070*/  @!PT LDS RZ, [RZ] ;  /* 0x00000000fffff984 */ /* 0x000fe20000000800 */
[----:B------:R-:W-:Y:S01]  /*2080*/  @!PT LDS RZ, [RZ] ;  /* 0x00000000fffff984 */ /* 0x000fe20000000800 */
[----:B------:R-:W-:Y:S01]  /*2090*/  @!PT LDS RZ, [RZ] ;  /* 0x00000000fffff984 */ /* 0x000fe20000000800 */
[----:B------:R1:W-:Y:S06]  /*20a0*/  MEMBAR.ALL.CTA ;  /* 0x0000000000007992 */ /* 0x0003ec0000008000 */
[----:B-1----:R-:W1:Y:S01]  /*20b0*/  FENCE.VIEW.ASYNC.S ;  /* 0x00000000000073c6 */ /* 0x002e620000000000 */
[----:B------:R-:W-:-:S04]  /*20c0*/  PRMT R2, RZ, 0x654, R2 ;  /* 0x00000654ff027816 */ /* 0x000fc80000000002 */
[----:B-1----:R1:W-:Y:S01]  /*20d0*/  SYNCS.ARRIVE.TRANS64.RED.A1T0 RZ, [R2+URZ], RZ ;  /* 0x000000ff02ff79a7 */ /* 0x0023e200081004ff */
[----:B--2---:R-:W-:-:S13]  /*20e0*/  LOP3.LUT P2, RZ, R6, 0x1, RZ, 0xc0, !PT ;  /* 0x0000000106ff7812 */ /* 0x004fda000784c0ff */
[----:B------:R-:W-:Y:S01]  /*20f0*/  @P2 SHF.R.U32.HI R3, RZ, 0x10, R5 ;  /* 0x00000010ff032819 */ /* 0x000fe20000011605 */
[----:B------:R-:W-:Y:S01]  /*2100*/  VOTEU.ANY UP0, P2 ;  /* 0x0000000000ff7886 */ /* 0x000fe20001000100 */
[----:B------:R-:W-:Y:S02]  /*2110*/  @P2 MOV R13, R4 ;  /* 0x00000004000d2202 */ /* 0x000fe40000000f00 */
[----:B------:R-:W-:Y:S02]  /*2120*/  @P2 R2UR.BROADCAST UR8, R3 ;  /* 0x00000000030822ca */ /* 0x000fe400008e0000 */
[----:B------:R-:W-:-:S11]  /*2130*/  @P2 LOP3.LUT R11, R5, 0xffff, RZ, 0xc0, !PT ;  /* 0x0000ffff050b2812 */ /* 0x000fd600078ec0ff */
[----:B------:R-:W-:Y:S01]  /*2140*/  @UP0 UMOV UR36, UR8 ;  /* 0x0000000800240c82 */ /* 0x000fe20008000000 */
[----:B-1----:R-:W-:Y:S05]  /*2150*/  @!P0 BRA `(.L_x_40) ;  /* 0x0000000000b88947 */ /* 0x002fea0003800000 */
[----:B------:R-:W3:Y:S01]  /*2160*/  LDC.64 R4, c[0x0][0xb18] ;  /* 0x0002c600ff047b82 */ /* 0x000ee20000000a00 */
[----:B------:R-:W-:-:S07]  /*2170*/  ISETP.NE.AND P3, PT, R26, 0x1, PT ;  /* 0x000000011a00780c */ /* 0x000fce0003f65270 */
[----:B------:R-:W1:Y:S08]  /*2180*/  LDC.64 R6, c[0x0][0xb10] ;  /* 0x0002c400ff067b82 */ /* 0x000e700000000a00 */
[----:B------:R-:W2:Y:S08]  /*2190*/  LDC R18, c[0x0][0xb20] ;  /* 0x0002c800ff127b82 */ /* 0x000eb00000000800 */
[----:B------:R-:W4:Y:S01]  /*21a0*/  LDC R20, c[0x0][0xb0c] ;  /* 0x0002c300ff147b82 */ /* 0x000f220000000800 */
[----:B---3--:R-:W-:Y:S01]  /*21b0*/  IMAD.HI.U32 R19, R0, R5, RZ ;  /* 0x0000000500137227 */ /* 0x008fe200078e00ff */
[----:B------:R-:W-:-:S03]  /*21c0*/  ISETP.NE.AND P0, PT, R4, 0x1, PT ;  /* 0x000000010400780c */ /* 0x000fc60003f05270 */
[----:B------:R-:W-:-:S03]  /*21d0*/  IMAD.HI.U32 R5, R11, R5, RZ ;  /* 0x000000050b057227 */ /* 0x000fc600078e00ff */
[----:B------:R-:W3:Y:S01]  /*21e0*/  LDC.64 R2, c[0x0][0xb28] ;  /* 0x0002ca00ff027b82 */ /* 0x000ee20000000a00 */
[----:B-1----:R-:W-:-:S04]  /*21f0*/  IMAD.HI.U32 R22, R9, R6, RZ ;  /* 0x0000000609167227 */ /* 0x002fc800078e00ff */
[----:B------:R-:W-:Y:S01]  /*2200*/  IMAD.HI.U32 R24, R13, R6, RZ ;  /* 0x000000060d187227 */ /* 0x000fe200078e00ff */
[----:B------:R-:W-:Y:S02]  /*2210*/  SHF.R.U32.HI R22, RZ, R7, R22 ;  /* 0x00000007ff167219 */ /* 0x000fe40000011616 */
[-C--:B--2---:R-:W-:Y:S02]  /*2220*/  SHF.R.U32.HI R19, RZ, R18.reuse, R19 ;  /* 0x00000012ff137219 */ /* 0x084fe40000011613 */
[----:B------:R-:W-:Y:S02]  /*2230*/  SHF.R.U32.HI R18, RZ, R18, R5 ;  /* 0x00000012ff127219 */ /* 0x000fe40000011605 */
[----:B------:R-:W-:Y:S02]  /*2240*/  SEL R19, R0, R19, !P0 ;  /* 0x0000001300137207 */ /* 0x000fe40004000000 */
[----:B------:R-:W-:Y:S02]  /*2250*/  SHF.R.U32.HI R24, RZ, R7, R24 ;  /* 0x00000007ff187219 */ /* 0x000fe40000011618 */
[----:B----4-:R-:W-:-:S02]  /*2260*/  ISETP.NE.AND P1, PT, R20, 0x1, PT ;  /* 0x000000011400780c */ /* 0x010fc40003f25270 */
[----:B------:R-:W-:Y:S02]  /*2270*/  SEL R5, R11, R18, !P0 ;  /* 0x000000120b057207 */ /* 0x000fe40004000000 */
[----:B------:R-:W-:Y:S02]  /*2280*/  SEL R21, R9, R22, !P1 ;  /* 0x0000001609157207 */ /* 0x000fe40004800000 */
[----:B------:R-:W-:Y:S01]  /*2290*/  SEL R7, R13, R24, !P1 ;  /* 0x000000180d077207 */ /* 0x000fe20004800000 */
[----:B---3--:R-:W-:-:S04]  /*22a0*/  IMAD.HI.U32 R22, R19, R2, RZ ;  /* 0x0000000213167227 */ /* 0x008fc800078e00ff */
[----:B------:R-:W-:Y:S01]  /*22b0*/  IMAD.HI.U32 R6, R21, R2, RZ ;  /* 0x0000000215067227 */ /* 0x000fe200078e00ff */
[----:B------:R-:W-:-:S04]  /*22c0*/  @P3 SHF.R.U32.HI R19, RZ, R3, R22 ;  /* 0x00000003ff133219 */ /* 0x000fc80000011616 */
        /* <DEDUP_REMOVED lines=8> */
[----:B------:R-:W-:-:S04]  /*2350*/  @!P0 IMAD.HI.U32 R18, R7, R2, RZ ;  /* 0x0000000207128227 */ /* 0x000fc800078e00ff */
[----:B------:R-:W-:Y:S01]  /*2360*/  IMAD.MOV R2, RZ, RZ, -R6 ;  /* 0x000000ffff027224 */ /* 0x000fe200078e0a06 */
[----:B------:R-:W-:-:S03]  /*2370*/  @!P0 SHF.R.U32.HI R18, RZ, R3, R18 ;  /* 0x00000003ff128219 */ /* 0x000fc60000011612 */
[----:B------:R-:W-:Y:S01]  /*2380*/  IMAD R2, R26, R2, R5 ;  /* 0x000000021a027224 */ /* 0x000fe200078e0205 */
[----:B------:R-:W-:Y:S02]  /*2390*/  @!P0 SEL R3, R7, R18, !P3 ;  /* 0x0000001207038207 */ /* 0x000fe40005800000 */
[----:B------:R-:W-:-:S03]  /*23a0*/  IADD3 R18, PT, PT, -R5, RZ, RZ ;  /* 0x000000ff05127210 */ /* 0x000fc60007ffe1ff */
[--C-:B------:R-:W-:Y:S02]  /*23b0*/  @!P0 IMAD.IADD R6, R6, 0x1, -R3.reuse ;  /* 0x0000000106068824 */ /* 0x100fe400078e0a03 */
[----:B------:R-:W-:Y:S01]  /*23c0*/  @!P0 IMAD R3, R2, R21, R3 ;  /* 0x0000001502038224 */ /* 0x000fe200078e0203 */
[----:B------:R-:W-:Y:S01]  /*23d0*/  IADD3 R2, PT, PT, -R7, RZ, RZ ;  /* 0x000000ff07027210 */ /* 0x000fe20007ffe1ff */
[----:B------:R-:W-:Y:S02]  /*23e0*/  @!P0 IMAD R5, R26, R6, R7 ;  /* 0x000000061a058224 */ /* 0x000fe400078e0207 */
[----:B------:R-:W-:Y:S02]  /*23f0*/  IMAD R11, R4, R18, R11 ;  /* 0x00000012040b7224 */ /* 0x000fe400078e020b */
[----:B------:R-:W-:Y:S02]  /*2400*/  @!P0 IMAD.MOV.U32 R7, RZ, RZ, R3 ;  /* 0x000000ffff078224 */ /* 0x000fe400078e0003 */
[----:B------:R-:W-:-:S02]  /*2410*/  IMAD R2, R20, R2, R13 ;  /* 0x0000000214027224 */ /* 0x000fc400078e020d */
[----:B------:R-:W-:Y:S02]  /*2420*/  IMAD R11, R5, R4, R11 ;  /* 0x00000004050b7224 */ /* 0x000fe400078e020b */
[----:B------:R-:W-:Y:S02]  /*2430*/  IMAD R13, R7, R20, R2 ;  /* 0x00000014070d7224 */ /* 0x000fe400078e0202 */
.L_x_40:
[----:B------:R-:W1:Y:S02]  /*2440*/  LDCU UR8, c[0x0][0xb30] ;  /* 0x00016600ff0877ac */ /* 0x000e640008000800 */
[----:B-1----:R-:W-:-:S09]  /*2450*/  UISETP.NE.AND UP0, UPT, UR8, 0x1, UPT ;  /* 0x000000010800788c */ /* 0x002fd2000bf05270 */
[----:B------:R-:W-:Y:S05]  /*2460*/  BRA.U UP0, `(.L_x_41) ;  /* 0x0000000100407547 */ /* 0x000fea000b800000 */
[----:B------:R-:W1:Y:S08]  /*2470*/  LDC.64 R4, c[0x0][0xb10] ;  /* 0x0002c400ff047b82 */ /* 0x000e700000000a00 */
[----:B------:R-:W2:Y:S08]  /*2480*/  LDC.64 R2, c[0x0][0xb18] ;  /* 0x0002c600ff027b82 */ /* 0x000eb00000000a00 */
[----:B------:R-:W4:Y:S08]  /*2490*/  LDC R6, c[0x0][0xb20] ;  /* 0x0002c800ff067b82 */ /* 0x000f300000000800 */
[----:B------:R-:W3:Y:S01]  /*24a0*/  LDC R18, c[0x0][0xb0c] ;  /* 0x0002c300ff127b82 */ /* 0x000ee20000000800 */
[----:B-1----:R-:W-:-:S05]  /*24b0*/  IMAD.HI.U32 R4, R13, R4, RZ ;  /* 0x000000040d047227 */ /* 0x002fca00078e00ff */
[----:B------:R-:W-:Y:S01]  /*24c0*/  SHF.R.U32.HI R4, RZ, R5, R4 ;  /* 0x00000005ff047219 */ /* 0x000fe20000011604 */
[----:B--2---:R-:W-:Y:S01]  /*24d0*/  IMAD.HI.U32 R3, R11, R3, RZ ;  /* 0x000000030b037227 */ /* 0x004fe200078e00ff */
[----:B------:R-:W-:-:S04]  /*24e0*/  ISETP.NE.AND P0, PT, R2, 0x1, PT ;  /* 0x000000010200780c */ /* 0x000fc80003f05270 */
[----:B----4-:R-:W-:-:S04]  /*24f0*/  SHF.R.U32.HI R6, RZ, R6, R3 ;  /* 0x00000006ff067219 */ /* 0x010fc80000011603 */
[----:B------:R-:W-:Y:S02]  /*2500*/  SEL R3, R11, R6, !P0 ;  /* 0x000000060b037207 */ /* 0x000fe40004000000 */
[----:B---3--:R-:W-:-:S04]  /*2510*/  ISETP.NE.AND P1, PT, R18, 0x1, PT ;  /* 0x000000011200780c */ /* 0x008fc80003f25270 */
[----:B------:R-:W-:-:S05]  /*2520*/  SEL R4, R13, R4, !P1 ;  /* 0x000000040d047207 */ /* 0x000fca0004800000 */
[----:B------:R-:W-:Y:S02]  /*2530*/  IMAD.IADD R5, R3, 0x1, -R4 ;  /* 0x0000000103057824 */ /* 0x000fe400078e0a04 */
[----:B------:R-:W-:Y:S02]  /*2540*/  IMAD.IADD R3, R4, 0x1, -R3 ;  /* 0x0000000104037824 */ /* 0x000fe400078e0a03 */
[----:B------:R-:W-:Y:S02]  /*2550*/  IMAD R13, R5, R18, R13 ;  /* 0x00000012050d7224 */ /* 0x000fe400078e020d */
[----:B------:R-:W-:-:S07]  /*2560*/  IMAD R11, R3, R2, R11 ;  /* 0x00000002030b7224 */ /* 0x000fce00078e020b */
.L_x_41:
[----:B------:R-:W-:Y:S01]  /*2570*/  VIADD R14, R14, 0x1 ;  /* 0x000000010e0e7836 */ /* 0x000fe20000000000 */
[----:B------:R-:W-:Y:S01]  /*2580*/  PLOP3.LUT P1, PT, PT, PT, PT, 0x80, 0x8 ;  /* 0x000000000008781c */ /* 0x000fe20003f2f070 */
[----:B------:R-:W-:Y:S02]  /*2590*/  IMAD.IADD R21, R13, 0x1, R68 ;  /* 0x000000010d157824 */ /* 0x000fe400078e0244 */
[----:B------:R-:W-:Y:S01]  /*25a0*/  IMAD.IADD R20, R11, 0x1, R66 ;  /* 0x000000010b147824 */ /* 0x000fe200078e0242 */
[----:B------:R-:W-:-:S04]  /*25b0*/  ISETP.NE.AND P0, PT, R14, 0x2, PT ;  /* 0x000000020e00780c */ /* 0x000fc80003f05270 */
[----:B------:R-:W-:Y:S02]  /*25c0*/  SEL R3, RZ, 0x1, P0 ;  /* 0x00000001ff037807 */ /* 0x000fe40000000000 */
[----:B------:R-:W-:Y:S02]  /*25d0*/  SEL R14, R14, RZ, P0 ;  /* 0x000000ff0e0e7207 */ /* 0x000fe40000000000 */
[----:B------:R-:W-:Y:S01]  /*25e0*/  LOP3.LUT R12, R12, R3, RZ, 0x3c, !PT ;  /* 0x000000030c0c7212 */ /* 0x000fe200078e3cff */
[----:B------:R-:W-:Y:S06]  /*25f0*/  @P2 BRA `(.L_x_42) ;  /* 0xfffffff000582947 */ /* 0x000fec000383ffff */
[----:B------:R-:W-:Y:S01]  /*2600*/  UIADD3 UR6, UPT, UPT, UR6, 0x18, URZ ;  /* 0x0000001806067890 */ /* 0x000fe2000fffe0ff */
[----:B------:R-:W-:-:S03]  /*2610*/  SHF.L.U32 R3, R15, 0x1f, RZ ;  /* 0x0000001f0f037819 */ /* 0x000fc600000006ff */
[----:B------:R-:W-:-:S09]  /*2620*/  ULEA UR4, UR23, UR6, 0x3 ;  /* 0x0000000617047291 */ /* 0x000fd2000f8e18ff */
[----:B------:R-:W1:Y:S02]  /*2630*/  SYNCS.PHASECHK.TRANS64.TRYWAIT P0, [UR4], R3 ;  /* 0x00000003ff0075a7 */ /* 0x000e640008001104 */
[----:B-1----:R-:W-:Y:S05]  /*2640*/  @!P0 BRA `(.L_x_43) ;  /* 0x0000008c00e08947 */ /* 0x002fea0003800000 */
.L_x_189:
[----:B------:R-:W-:-:S04]  /*2650*/  UIADD3 UR5, UPT, UPT, UR23, 0x1, URZ ;  /* 0x0000000117057890 */ /* 0x000fc8000fffe0ff */
[----:B------:R-:W-:-:S04]  /*2660*/  UISETP.NE.AND UP0, UPT, UR5, 0x3, UPT ;  /* 0x000000030500788c */ /* 0x000fc8000bf05270 */
[----:B------:R-:W-:Y:S02]  /*2670*/  USEL UR7, URZ, 0x1, UP0 ;  /* 0x00000001ff077887 */ /* 0x000fe40008000000 */
[----:B------:R-:W-:-:S04]  /*2680*/  USEL UR5, UR5, URZ, UP0 ;  /* 0x000000ff05057287 */ /* 0x000fc80008000000 */
[----:B------:R-:W-:Y:S01]  /*2690*/  ULEA UR4, UR5, UR6, 0x3 ;  /* 0x0000000605047291 */ /* 0x000fe2000f8e18ff */
[----:B------:R-:W-:-:S04]  /*26a0*/  LOP3.LUT R15, R15, UR7, RZ, 0x3c, !PT ;  /* 0x000000070f0f7c12 */ /* 0x000fc8000f8e3cff */
[----:B-1----:R-:W-:-:S04]  /*26b0*/  SHF.L.U32 R3, R15, 0x1f, RZ ;  /* 0x0000001f0f037819 */ /* 0x002fc800000006ff */
[----:B------:R-:W1:Y:S02]  /*26c0*/  SYNCS.PHASECHK.TRANS64.TRYWAIT P0, [UR4], R3 ;  /* 0x00000003ff0075a7 */ /* 0x000e640008001104 */
[----:B-1----:R-:W-:Y:S05]  /*26d0*/  @!P0 BRA `(.L_x_44) ;  /* 0x0000008c00d48947 */ /* 0x002fea0003800000 */
.L_x_191:
[----:B------:R-:W-:-:S04]  /*26e0*/  UIADD3 UR5, UPT, UPT, UR5, 0x1, URZ ;  /* 0x0000000105057890 */ /* 0x000fc8000fffe0ff */
[----:B------:R-:W-:-:S04]  /*26f0*/  UISETP.NE.AND UP0, UPT, UR5, 0x3, UPT ;  /* 0x000000030500788c */ /* 0x000fc8000bf05270 */
[----:B------:R-:W-:Y:S02]  /*2700*/  USEL UR4, URZ, 0x1, UP0 ;  /* 0x00000001ff047887 */ /* 0x000fe40008000000 */
[----:B------:R-:W-:-:S04]  /*2710*/  USEL UR5, UR5, URZ, UP0 ;  /* 0x000000ff05057287 */ /* 0x000fc80008000000 */
[----:B------:R-:W-:Y:S01]  /*2720*/  ULEA UR5, UR5, UR6, 0x3 ;  /* 0x0000000605057291 */ /* 0x000fe2000f8e18ff */
[----:B-1----:R-:W-:-:S04]  /*2730*/  LOP3.LUT R3, R15, UR4, RZ, 0x3c, !PT ;  /* 0x000000040f037c12 */ /* 0x002fc8000f8e3cff */
[----:B------:R-:W-:Y:S01]  /*2740*/  SHF.L.U32 R3, R3, 0x1f, RZ ;  /* 0x0000001f03037819 */ /* 0x000fe200000006ff */
[----:B---3--:R-:W-:-:S07]  /*2750*/  IMAD.U32 R0, RZ, RZ, UR5 ;  /* 0x00000005ff007e24 */ /* 0x008fce000f8e00ff */
.L_x_45:
[----:B-1----:R1:W2:Y:S02]  /*2760*/  SYNCS.PHASECHK.TRANS64.TRYWAIT P0, [R0+URZ], R3 ;  /* 0x00000003000075a7 */ /* 0x0022a400080011ff */
[----:B--2---:R-:W-:Y:S05]  /*2770*/  @!P0 NANOSLEEP.SYNCS 0x989680 ;  /* 0x009896800000895d */ /* 0x004fea0003900000 */
[----:B------:R-:W2:Y:S02]  /*2780*/  @!P0 SYNCS.PHASECHK.TRANS64 P0, [R0+URZ], R3 ;  /* 0x00000003000085a7 */ /* 0x000ea400080010ff */
[----:B--2---:R-:W-:Y:S05]  /*2790*/  @P0 EXIT ;  /* 0x000000000000094d */ /* 0x004fea0003800000 */
[----:B------:R-:W-:Y:S05]  /*27a0*/  BRA `(.L_x_45) ;  /* 0xfffffffc00ec7947 */ /* 0x000fea000383ffff */
.L_x_22:
[----:B------:R-:W-:-:S04]  /*27b0*/  UISETP.NE.AND UP1, UPT, UR37, URZ, UPT ;  /* 0x000000ff2500728c */ /* 0x000fc8000bf25270 */
[----:B------:R-:W-:-:S09]  /*27c0*/  UISETP.NE.OR UP1, UPT, UR10, 0x1, UP1 ;  /* 0x000000010a00788c */ /* 0x000fd20008f25670 */
[----:B------:R-:W-:Y:S05]  /*27d0*/  BRA.U UP1, `(.L_x_46) ;  /* 0x00000005014c7547 */ /* 0x000fea000b800000 */
[----:B------:R-:W-:Y:S01]  /*27e0*/  HFMA2 R11, -RZ, RZ, 0, 0 ;  /* 0x00000000ff0b7431 */ /* 0x000fe200000001ff */
[----:B------:R-:W-:Y:S01]  /*27f0*/  ISETP.GE.U32.AND P2, PT, R10, 0x2, PT ;  /* 0x000000020a00780c */ /* 0x000fe20003f46070 */
[----:B------:R-:W-:Y:S01]  /*2800*/  IMAD.MOV.U32 R12, RZ, RZ, 0x1 ;  /* 0x00000001ff0c7424 */ /* 0x000fe200078e00ff */
[----:B------:R-:W-:Y:S01]  /*2810*/  CS2R R8, SRZ ;  /* 0x0000000000087805 */ /* 0x000fe2000001ff00 */
[----:B------:R-:W-:Y:S01]  /*2820*/  IMAD.MOV.U32 R3, RZ, RZ, RZ ;  /* 0x000000ffff037224 */ /* 0x000fe200078e00ff */
[----:B------:R-:W-:Y:S01]  /*2830*/  UMOV UR4, 0x400 ;  /* 0x0000040000047882 */ /* 0x000fe20000000000 */
[----:B------:R-:W-:Y:S01]  /*2840*/  UMOV UR6, URZ ;  /* 0x000000ff00067c82 */ /* 0x000fe20008000000 */
[----:B------:R-:W-:-:S12]  /*2850*/  ULEA UR37, UR37, UR4, 0x18 ;  /* 0x0000000425257291 */ /* 0x000fd8000f8ec0ff */
.L_x_50:
[----:B------:R-:W-:Y:S02]  /*2860*/  LEA R0, R3, UR37, 0x3 ;  /* 0x0000002503007c11 */ /* 0x000fe4000f8e18ff */
[----:B------:R-:W-:-:S03]  /*2870*/  SHF.L.U32 R5, R8, 0x1f, RZ ;  /* 0x0000001f08057819 */ /* 0x000fc600000006ff */
[----:B------:R-:W-:Y:S01]  /*2880*/  VIADD R4, R0, 0xf0 ;  /* 0x000000f000047836 */ /* 0x000fe20000000000 */
[----:B------:R-:W1:Y:S02]  /*2890*/  SYNCS.PHASECHK.TRANS64.TRYWAIT P0, [R0+URZ+0xe0], R5 ;  /* 0x0000e005000075a7 */ /* 0x000e6400080011ff */
[----:B-1----:R-:W-:Y:S05]  /*28a0*/  @!P0 BRA `(.L_x_47) ;  /* 0x0000008c00788947 */ /* 0x002fea0003800000 */
.L_x_192:
[----:B------:R-:W-:Y:S01]  /*28b0*/  ULEA UR5, UR6, UR37, 0x3 ;  /* 0x0000002506057291 */ /* 0x000fe2000f8e18ff */
[----:B------:R-:W-:Y:S01]  /*28c0*/  PRMT R4, RZ, 0x654, R4 ;  /* 0x00000654ff047816 */ /* 0x000fe20000000004 */
[----:B-1----:R-:W-:Y:S01]  /*28d0*/  @!P2 IMAD.MOV.U32 R5, RZ, RZ, 0x10 ;  /* 0x00000010ff05a424 */ /* 0x002fe200078e00ff */
[----:B------:R-:W-:Y:S01]  /*28e0*/  SHF.L.U32 R7, R12, 0x1f, RZ ;  /* 0x0000001f0c077819 */ /* 0x000fe200000006ff */
[----:B------:R-:W-:Y:S01]  /*28f0*/  UIADD3 UR4, UPT, UPT, UR5, 0x80, URZ ;  /* 0x0000008005047890 */ /* 0x000fe2000fffe0ff */
[----:B------:R1:W-:Y:S05]  /*2900*/  SYNCS.ARRIVE.TRANS64.RED.A1T0 RZ, [R4+URZ], RZ ;  /* 0x000000ff04ff79a7 */ /* 0x0003ea00081004ff */
[----:B------:R-:W-:Y:S01]  /*2910*/  IMAD.U32 R13, RZ, RZ, UR4 ;  /* 0x00000004ff0d7e24 */ /* 0x000fe2000f8e00ff */
[----:B------:R-:W2:Y:S04]  /*2920*/  SYNCS.PHASECHK.TRANS64.TRYWAIT P0, [UR5+0x90], R7 ;  /* 0x00009007ff0075a7 */ /* 0x000ea80008001105 */
[----:B------:R-:W-:Y:S01]  /*2930*/  PRMT R13, R10, 0x654, R13 ;  /* 0x000006540a0d7816 */ /* 0x000fe2000000000d */
[----:B-12---:R-:W-:Y:S06]  /*2940*/  @!P0 BRA `(.L_x_48) ;  /* 0x0000008c00648947 */ /* 0x006fec0003800000 */
.L_x_194:
[----:B------:R-:W-:Y:S01]  /*2950*/  ULEA UR4, UR6, UR37, 0x4 ;  /* 0x0000002506047291 */ /* 0x000fe2000f8e20ff */
[----:B------:R-:W-:Y:S01]  /*2960*/  SEL R2, R13, R2, !P2 ;  /* 0x000000020d027207 */ /* 0x000fe20005000000 */
[----:B------:R-:W-:Y:S01]  /*2970*/  UIADD3 UR5, UPT, UPT, UR5, 0x80, URZ ;  /* 0x0000008005057890 */ /* 0x000fe2000fffe0ff */
[----:B-1----:R-:W-:Y:S01]  /*2980*/  LEA R0, R11, UR37, 0x3 ;  /* 0x000000250b007c11 */ /* 0x002fe2000f8e18ff */
[----:B------:R-:W-:Y:S01]  /*2990*/  UIADD3 UR4, UPT, UPT, UR4, 0x110, URZ ;  /* 0x0000011004047890 */ /* 0x000fe2000fffe0ff */
[----:B------:R1:W-:Y:S01]  /*29a0*/  @!P2 SYNCS.ARRIVE.TRANS64.RED RZ, [R2+URZ], R5 ;  /* 0x0000000502ffa9a7 */ /* 0x0003e200080004ff */
[----:B------:R-:W-:Y:S01]  /*29b0*/  UIADD3 UR6, UPT, UPT, UR6, 0x1, URZ ;  /* 0x0000000106067890 */ /* 0x000fe2000fffe0ff */
[----:B------:R-:W-:-:S03]  /*29c0*/  VIADD R3, R3, 0x1 ;  /* 0x0000000103037836 */ /* 0x000fc60000000000 */
[----:B------:R-:W-:Y:S02]  /*29d0*/  UISETP.NE.AND UP0, UPT, UR6, 0x2, UPT ;  /* 0x000000020600788c */ /* 0x000fe4000bf05270 */
[----:B------:R-:W-:Y:S01]  /*29e0*/  ISETP.NE.AND P0, PT, R3, 0x2, PT ;  /* 0x000000020300780c */ /* 0x000fe20003f05270 */
[----:B------:R-:W-:Y:S06]  /*29f0*/  UGETNEXTWORKID.BROADCAST [UR4], [UR5] ;  /* 0x00000000040073ca */ /* 0x000fec0008000100 */
[----:B------:R-:W-:Y:S02]  /*2a00*/  USEL UR4, URZ, 0x1, UP0 ;  /* 0x00000001ff047887 */ /* 0x000fe40008000000 */
[----:B------:R-:W-:-:S04]  /*2a10*/  USEL UR6, UR6, URZ, UP0 ;  /* 0x000000ff06067287 */ /* 0x000fc80008000000 */
[----:B------:R-:W-:Y:S02]  /*2a20*/  LOP3.LUT R12, R12, UR4, RZ, 0x3c, !PT ;  /* 0x000000040c0c7c12 */ /* 0x000fe4000f8e3cff */
[----:B-1----:R-:W-:-:S04]  /*2a30*/  SHF.L.U32 R5, R9, 0x1f, RZ ;  /* 0x0000001f09057819 */ /* 0x002fc800000006ff */
[----:B------:R-:W1:Y:S02]  /*2a40*/  SYNCS.PHASECHK.TRANS64.TRYWAIT P1, [R0+URZ+0x80], R5 ;  /* 0x00008005000075a7 */ /* 0x000e6400080211ff */
[----:B-1----:R-:W-:Y:S05]  /*2a50*/  @!P1 BRA `(.L_x_49) ;  /* 0x0000008c00389947 */ /* 0x002fea0003800000 */
.L_x_195:
[----:B------:R-:W-:Y:S01]  /*2a60*/  LEA R4, R11, UR37, 0x4 ;  /* 0x000000250b047c11 */ /* 0x000fe2000f8e20ff */
[----:B-1----:R-:W-:Y:S01]  /*2a70*/  VIADD R0, R0, 0x90 ;  /* 0x0000009000007836 */ /* 0x002fe20000000000 */
[----:B------:R-:W-:Y:S01]  /*2a80*/  SEL R3, R3, RZ, P0 ;  /* 0x000000ff03037207 */ /* 0x000fe20000000000 */
[----:B------:R-:W-:-:S03]  /*2a90*/  VIADD R11, R11, 0x1 ;  /* 0x000000010b0b7836 */ /* 0x000fc60000000000 */
[----:B------:R-:W1:Y:S01]  /*2aa0*/  LDS.128 R4, [R4+0x110] ;  /* 0x0001100004047984 */ /* 0x000e620000000c00 */
[----:B------:R-:W-:Y:S02]  /*2ab0*/  PRMT R0, RZ, 0x654, R0 ;  /* 0x00000654ff007816 */ /* 0x000fe40000000000 */
[C---:B------:R-:W-:Y:S01]  /*2ac0*/  ISETP.NE.AND P1, PT, R11.reuse, 0x2, PT ;  /* 0x000000020b00780c */ /* 0x040fe20003f25270 */
[----:B------:R-:W-:Y:S01]  /*2ad0*/  @!PT LDS RZ, [RZ] ;  /* 0x00000000fffff984 */ /* 0x000fe20000000800 */
[----:B------:R-:W-:Y:S01]  /*2ae0*/  @!PT LDS RZ, [RZ] ;  /* 0x00000000fffff984 */ /* 0x000fe20000000800 */
[----:B------:R-:W-:Y:S01]  /*2af0*/  @!PT LDS RZ, [RZ] ;  /* 0x00000000fffff984 */ /* 0x000fe20000000800 */
[----:B------:R-:W-:Y:S01]  /*2b00*/  @!PT LDS RZ, [RZ] ;  /* 0x00000000fffff984 */ /* 0x000fe20000000800 */
[----:B------:R2:W-:Y:S06]  /*2b10*/  MEMBAR.ALL.CTA ;  /* 0x0000000000007992 */ /* 0x0005ec0000008000 */
[----:B--2---:R-:W2:Y:S01]  /*2b20*/  FENCE.VIEW.ASYNC.S ;  /* 0x00000000000073c6 */ /* 0x004ea20000000000 */
[----:B------:R-:W-:Y:S01]  /*2b30*/  SEL R11, R11, RZ, P1 ;  /* 0x000000ff0b0b7207 */ /* 0x000fe20000800000 */
[----:B--2---:R2:W-:Y:S01]  /*2b40*/  SYNCS.ARRIVE.TRANS64.RED.A1T0 RZ, [R0+URZ], RZ ;  /* 0x000000ff00ff79a7 */ /* 0x0045e200081004ff */
[----:B-1----:R-:W-:-:S02]  /*2b50*/  LOP3.LUT P3, RZ, R6, 0x1, RZ, 0xc0, !PT ;  /* 0x0000000106ff7812 */ /* 0x002fc4000786c0ff */
[----:B------:R-:W-:-:S04]  /*2b60*/  SEL R5, RZ, 0x1, P0 ;  /* 0x00000001ff057807 */ /* 0x000fc80000000000 */
[----:B------:R-:W-:Y:S02]  /*2b70*/  LOP3.LUT R8, R8, R5, RZ, 0x3c, !PT ;  /* 0x0000000508087212 */ /* 0x000fe400078e3cff */
[----:B--2---:R-:W-:-:S04]  /*2b80*/  SEL R0, RZ, 0x1, P1 ;  /* 0x00000001ff007807 */ /* 0x004fc80000800000 */
[----:B------:R-:W-:Y:S01]  /*2b90*/  LOP3.LUT R9, R9, R0, RZ, 0x3c, !PT ;  /* 0x0000000009097212 */ /* 0x000fe200078e3cff */
[----:B------:R-:W-:Y:S06]  /*2ba0*/  @P3 BRA `(.L_x_50) ;  /* 0xfffffffc002c3947 */ /* 0x000fec000383ffff */
[----:B------:R-:W-:Y:S01]  /*2bb0*/  ULEA UR5, UR6, UR37, 0x3 ;  /* 0x0000002506057291 */ /* 0x000fe2000f8e18ff */
[----:B------:R-:W-:-:S08]  /*2bc0*/  SHF.L.U32 R3, R12, 0x1f, RZ ;  /* 0x0000001f0c037819 */ /* 0x000fd000000006ff */
[----:B------:R-:W1:Y:S02]  /*2bd0*/  SYNCS.PHASECHK.TRANS64 P0, [UR5+0x90], R3 ;  /* 0x00009003ff0075a7 */ /* 0x000e640008001005 */
[----:B-1----:R-:W-:Y:S05]  /*2be0*/  @P0 BRA `(.L_x_51) ;  /* 0x0000000000080947 */ /* 0x002fea0003800000 */
[----:B------:R-:W1:Y:S02]  /*2bf0*/  SYNCS.PHASECHK.TRANS64.TRYWAIT P0, [UR5+0x90], R3 ;  /* 0x00009003ff0075a7 */ /* 0x000e640008001105 */
[----:B-1----:R-:W-:Y:S05]  /*2c00*/  @!P0 BRA `(.L_x_52) ;  /* 0x0000008800e08947 */ /* 0x002fea0003800000 */
.L_x_51:
[----:B------:R-:W-:-:S04]  /*2c10*/  UIADD3 UR4, UPT, UPT, UR6, 0x1, URZ ;  /* 0x0000000106047890 */ /* 0x000fc8000fffe0ff */
[----:B------:R-:W-:-:S04]  /*2c20*/  UISETP.NE.AND UP0, UPT, UR4, 0x2, UPT ;  /* 0x000000020400788c */ /* 0x000fc8000bf05270 */
[----:B------:R-:W-:Y:S02]  /*2c30*/  USEL UR7, URZ, 0x1, UP0 ;  /* 0x00000001ff077887 */ /* 0x000fe40008000000 */
[----:B------:R-:W-:-:S04]  /*2c40*/  USEL UR4, UR4, URZ, UP0 ;  /* 0x000000ff04047287 */ /* 0x000fc80008000000 */
[----:B------:R-:W-:Y:S01]  /*2c50*/  ULEA UR4, UR4, UR37, 0x3 ;  /* 0x0000002504047291 */ /* 0x000fe2000f8e18ff */
[----:B-1----:R-:W-:-:S04]  /*2c60*/  LOP3.LUT R3, R12, UR7, RZ, 0x3c, !PT ;  /* 0x000000070c037c12 */ /* 0x002fc8000f8e3cff */
[----:B------:R-:W-:-:S04]  /*2c70*/  SHF.L.U32 R0, R3, 0x1f, RZ ;  /* 0x0000001f03007819 */ /* 0x000fc800000006ff */
[----:B------:R-:W1:Y:S02]  /*2c80*/  SYNCS.PHASECHK.TRANS64 P0, [UR4+0x90], R0 ;  /* 0x00009000ff0075a7 */ /* 0x000e640008001004 */
[----:B-1----:R-:W-:Y:S05]  /*2c90*/  @P0 EXIT ;  /* 0x000000000000094d */ /* 0x002fea0003800000 */
[----:B------:R-:W-:Y:S02]  /*2ca0*/  SHF.L.U32 R3, R3, 0x1f, RZ ;  /* 0x0000001f03037819 */ /* 0x000fe400000006ff */
[----:B------:R-:W-:-:S07]  /*2cb0*/  MOV R0, UR4 ;  /* 0x0000000400007c02 */ /* 0x000fce0008000f00 */
.L_x_53:
[----:B-1----:R1:W2:Y:S02]  /*2cc0*/  SYNCS.PHASECHK.TRANS64.TRYWAIT P0, [R0+URZ+0x90], R3 ;  /* 0x00009003000075a7 */ /* 0x0022a400080011ff */
[----:B--2---:R-:W-:Y:S05]  /*2cd0*/  @!P0 NANOSLEEP.SYNCS 0x989680 ;  /* 0x009896800000895d */ /* 0x004fea0003900000 */
[----:B------:R-:W2:Y:S02]  /*2ce0*/  @!P0 SYNCS.PHASECHK.TRANS64 P0, [R0+URZ+0x90], R3 ;  /* 0x00009003000085a7 */ /* 0x000ea400080010ff */
[----:B--2---:R-:W-:Y:S05]  /*2cf0*/  @P0 EXIT ;  /* 0x000000000000094d */ /* 0x004fea0003800000 */
[----:B------:R-:W-:Y:S05]  /*2d00*/  BRA `(.L_x_53) ;  /* 0xfffffffc00ec7947 */ /* 0x000fea000383ffff */
.L_x_46:
[----:B------:R-:W-:Y:S05]  /*2d10*/  BRA.U UP4, `(.L_x_54) ;  /* 0x0000001104d87547 */ /* 0x000fea000b800000 */
[----:B------:R-:W-:Y:S01]  /*2d20*/  UMOV UR6, 0x40 ;  /* 0x0000004000067882 */ /* 0x000fe20000000000 */
[----:B------:R-:W-:Y:S01]  /*2d30*/  NOP ;  /* 0x0000000000007918 */ /* 0x000fe20000000000 */
[----:B------:R-:W-:Y:S01]  /*2d40*/  ULEA UR6, UR37, UR6, 0x18 ;  /* 0x0000000625067291 */ /* 0x000fe2000f8ec0ff */
[----:B------:R-:W-:Y:S02]  /*2d50*/  UMOV UR7, 0x400 ;  /* 0x0000040000077882 */ /* 0x000fe40000000000 */
[----:B------:R-:W-:-:S06]  /*2d60*/  ULEA UR37, UR37, UR7, 0x18 ;  /* 0x0000000725257291 */ /* 0x000fcc000f8ec0ff */
[----:B------:R-:W1:Y:S02]  /*2d70*/  LDS.U8 R2, [UR6+0x1c] ;  /* 0x00001c06ff027984 */ /* 0x000e640008000000 */
[----:B-1----:R-:W-:-:S13]  /*2d80*/  ISETP.NE.AND P0, PT, R2, RZ, PT ;  /* 0x000000ff0200720c */ /* 0x002fda0003f05270 */
[----:B------:R-:W-:Y:S05]  /*2d90*/  @P0 BRA `(.L_x_55) ;  /* 0x0000000400080947 */ /* 0x000fea0003800000 */
[----:B------:R-:W-:Y:S02]  /*2da0*/  UISETP.NE.U32.AND UP0, UPT, UR5, 0x1, UPT ;  /* 0x000000010500788c */ /* 0x000fe4000bf05070 */
[----:B------:R-:W-:-:S07]  /*2db0*/  UIADD3 UR8, UPT, UPT, UR6, 0x8, URZ ;  /* 0x0000000806087890 */ /* 0x000fce000fffe0ff */
[----:B------:R-:W-:Y:S05]  /*2dc0*/  BRA.U !UP0, `(.L_x_56) ;  /* 0x00000001089c7547 */ /* 0x000fea000b800000 */
[----:B------:R-:W-:Y:S01]  /*2dd0*/  ELECT P0, URZ, PT ;  /* 0x0000000000ff782f */ /* 0x000fe20003800000 */
[----:B------:R-:W-:-:S12]  /*2de0*/  BSSY B0, `(.L_x_56) ;  /* 0x0000025000007945 */ /* 0x000fd80003800000 */
[----:B------:R-:W-:Y:S05]  /*2df0*/  @!P0 BRA `(.L_x_57) ;  /* 0x00000000008c8947 */ /* 0x000fea0003800000 */
[----:B------:R-:W-:-:S05]  /*2e00*/  UMOV UR7, 0x10 ;  /* 0x0000001000077882 */ /* 0x000fca0000000000 */
[----:B------:R-:W-:Y:S04]  /*2e10*/  DEPBAR.LE SB1, 0x36 ;  /* 0x00009d800000791a */ /* 0x000fe80000000000 */
[----:B------:R-:W1:Y:S02]  /*2e20*/  UTCATOMSWS.2CTA.FIND_AND_SET.ALIGN UP1, UR7, UR7 ;  /* 0x00000007000775e3 */ /* 0x000e640008220800 */
[----:B-1----:R-:W-:Y:S01]  /*2e30*/  MOV R11, UR7 ;  /* 0x00000007000b7c02 */ /* 0x002fe20008000f00 */
[----:B------:R-:W-:Y:S06]  /*2e40*/  BRA.U UP1, `(.L_x_58) ;  /* 0x0000000101187547 */ /* 0x000fec000b800000 */
.L_x_59:
[----:B------:R-:W-:Y:S05]  /*2e50*/  NANOSLEEP 0x64 ;  /* 0x000000640000795d */ /* 0x000fea0003800000 */
[----:B------:R-:W-:-:S05]  /*2e60*/  UMOV UR7, 0x10 ;  /* 0x0000001000077882 */ /* 0x000fca0000000000 */
[----:B------:R-:W-:Y:S04]  /*2e70*/  DEPBAR.LE SB1, 0x36 ;  /* 0x00009d800000791a */ /* 0x000fe80000000000 */
[----:B------:R-:W1:Y:S02]  /*2e80*/  UTCATOMSWS.2CTA.FIND_AND_SET.ALIGN UP1, UR7, UR7 ;  /* 0x00000007000775e3 */ /* 0x000e640008220800 */
[----:B-1----:R-:W-:Y:S01]  /*2e90*/  MOV R11, UR7 ;  /* 0x00000007000b7c02 */ /* 0x002fe20008000f00 */
[----:B------:R-:W-:Y:S05]  /*2ea0*/  BRA.U !UP1, `(.L_x_59) ;  /* 0xfffffffd09e87547 */ /* 0x000fea000b83ffff */
.L_x_58:
[----:B------:R-:W1:Y:S01]  /*2eb0*/  LDS R5, [UR6+0x10] ;  /* 0x00001006ff057984 */ /* 0x000e620008000800 */
[----:B------:R-:W-:Y:S01]  /*2ec0*/  IMAD.U32 R3, RZ, RZ, UR37 ;  /* 0x00000025ff037e24 */ /* 0x000fe2000f8e00ff */
[----:B------:R-:W-:-:S03]  /*2ed0*/  MOV R2, UR4 ;  /* 0x0000000400027c02 */ /* 0x000fc60008000f00 */
[----:B------:R-:W-:Y:S01]  /*2ee0*/  VIADD R3, R3, 0x130 ;  /* 0x0000013003037836 */ /* 0x000fe20000000000 */
[----:B-1----:R-:W-:-:S04]  /*2ef0*/  SHF.L.U32 R5, R5, 0x1f, RZ ;  /* 0x0000001f05057819 */ /* 0x002fc800000006ff */
[----:B------:R-:W1:Y:S02]  /*2f00*/  SYNCS.PHASECHK.TRANS64.TRYWAIT P0, [UR6+0x8], R5 ;  /* 0x00000805ff0075a7 */ /* 0x000e640008001106 */
[----:B-1----:R-:W-:Y:S05]  /*2f10*/  @P0 BRA `(.L_x_60) ;  /* 0x0000000000080947 */ /* 0x002fea0003800000 */
[----:B------:R-:W1:Y:S02]  /*2f20*/  SYNCS.PHASECHK.TRANS64.TRYWAIT P0, [UR6+0x8], R5 ;  /* 0x00000805ff0075a7 */ /* 0x000e640008001106 */
[----:B-1----:R-:W-:Y:S05]  /*2f30*/  @!P0 BRA `(.L_x_61) ;  /* 0x00000088002c8947 */ /* 0x002fea0003800000 */
.L_x_60:
[----:B-1----:R-:W-:Y:S01]  /*2f40*/  HFMA2 R4, -RZ, RZ, 0, 5.9604644775390625e-08 ;  /* 0x00000001ff047431 */ /* 0x002fe200000001ff */
[----:B------:R-:W-:Y:S01]  /*2f50*/  UPRMT UR7, UR4, 0x654, UR8 ;  /* 0x0000065404077896 */ /* 0x000fe20008000008 */
[----:B------:R-:W-:Y:S01]  /*2f60*/  IMAD.MOV.U32 R6, RZ, RZ, 0xffff ;  /* 0x0000ffffff067424 */ /* 0x000fe200078e00ff */
[----:B------:R-:W-:Y:S01]  /*2f70*/  PRMT R2, R2, 0x654, R3 ;  /* 0x0000065402027816 */ /* 0x000fe20000000003 */
[----:B------:R-:W-:Y:S02]  /*2f80*/  IMAD.MOV.U32 R5, RZ, RZ, 0x4 ;  /* 0x00000004ff057424 */ /* 0x000fe400078e00ff */
[----:B------:R-:W-:Y:S01]  /*2f90*/  IMAD.SHL.U32 R9, R11, 0x20, RZ ;  /* 0x000000200b097824 */ /* 0x000fe200078e00ff */
[----:B------:R-:W-:Y:S02]  /*2fa0*/  MOV R3, UR7 ;  /* 0x0000000700037c02 */ /* 0x000fe40008000f00 */
[-C--:B------:R-:W-:Y:S01]  /*2fb0*/  SHF.L.U32 R7, R6, R11.reuse, RZ ;  /* 0x0000000b06077219 */ /* 0x080fe200000006ff */
[----:B------:R1:W-:Y:S01]  /*2fc0*/  SYNCS.ARRIVE.TRANS64.RED RZ, [UR7], R5 ;  /* 0x00000005ffff79a7 */ /* 0x0003e20008000407 */
[----:B------:R-:W-:Y:S01]  /*2fd0*/  SHF.L.U32 R6, R4, R11, RZ ;  /* 0x0000000b04067219 */ /* 0x000fe200000006ff */
[----:B------:R1:W-:Y:S04]  /*2fe0*/  STS [UR37+0x130], R9 ;  /* 0x00013009ff007988 */ /* 0x0003e80008000825 */
[----:B------:R1:W-:Y:S04]  /*2ff0*/  STAS [R2.64], R11 ;  /* 0x0000000b02007dbd */ /* 0x0003e8000c0008ff */
[----:B------:R1:W-:Y:S04]  /*3000*/  ATOMS.OR RZ, [UR6+0x14], R7 ;  /* 0x00001407ffff798c */ /* 0x0003e8000b000006 */
[----:B------:R1:W-:Y:S04]  /*3010*/  ATOMS.OR RZ, [UR6+0x18], R6 ;  /* 0x00001806ffff798c */ /* 0x0003e8000b000006 */
[----:B------:R1:W-:Y:S02]  /*3020*/  ATOMS.XOR RZ, [UR6+0x10], R4 ;  /* 0x00001004ffff798c */ /* 0x0003e4000b800006 */
.L_x_57:
[----:B------:R-:W-:Y:S05]  /*3030*/  BSYNC B0 ;  /* 0x0000000000007941 */ /* 0x000fea0003800000 */
.L_x_56:
[----:B------:R-:W-:Y:S05]  /*3040*/  BRA.U UP0, `(.L_x_62) ;  /* 0x00000001006c7547 */ /* 0x000fea000b800000 */
[----:B------:R-:W-:-:S03]  /*3050*/  UMOV UR7, 0xffffffff ;  /* 0xffffffff00077882 */ /* 0x000fc60000000000 */
[----:B------:R-:W-:Y:S05]  /*3060*/  BRA.DIV UR7, `(.L_x_63) ;  /* 0x0000008607f87947 */ /* 0x000fea000b800000 */
[----:B------:R-:W-:-:S13]  /*3070*/  ELECT P6, URZ, PT ;  /* 0x0000000000ff782f */ /* 0x000fda00038c0000 */
.L_x_199:
[----:B------:R-:W-:Y:S05]  /*3080*/  @!P6 BRA `(.L_x_62) ;  /* 0x00000000005ce947 */ /* 0x000fea0003800000 */
[----:B-1----:R-:W1:Y:S02]  /*3090*/  LDS R3, [UR6+0x10] ;  /* 0x00001006ff037984 */ /* 0x002e640008000800 */
[----:B-1----:R-:W-:-:S04]  /*30a0*/  SHF.L.U32 R3, R3, 0x1f, RZ ;  /* 0x0000001f03037819 */ /* 0x002fc800000006ff */
[----:B------:R-:W1:Y:S02]  /*30b0*/  SYNCS.PHASECHK.TRANS64.TRYWAIT P0, [UR6+0x8], R3 ;  /* 0x00000803ff0075a7 */ /* 0x000e640008001106 */
[----:B-1----:R-:W-:Y:S05]  /*30c0*/  @P0 BRA `(.L_x_64) ;  /* 0x0000000000080947 */ /* 0x002fea0003800000 */
[----:B------:R-:W1:Y:S02]  /*30d0*/  SYNCS.PHASECHK.TRANS64.TRYWAIT P0, [UR6+0x8], R3 ;  /* 0x00000803ff0075a7 */ /* 0x000e640008001106 */
[----:B-1----:R-:W-:Y:S05]  /*30e0*/  @!P0 BRA `(.L_x_65) ;  /* 0x0000008400f88947 */ /* 0x002fea0003800000 */
.L_x_64:
[----:B------:R-:W2:Y:S01]  /*30f0*/  LDS R5, [UR37+0x130] ;  /* 0x00013025ff057984 */ /* 0x000ea20008000800 */
[----:B-1----:R-:W-:Y:S02]  /*3100*/  HFMA2 R2, -RZ, RZ, 0, 5.9604644775390625e-08 ;  /* 0x00000001ff027431 */ /* 0x002fe400000001ff */
[----:B------:R-:W-:Y:S01]  /*3110*/  IMAD.MOV.U32 R3, RZ, RZ, 0xffff ;  /* 0x0000ffffff037424 */ /* 0x000fe200078e00ff */
[----:B------:R-:W-:Y:S01]  /*3120*/  UPRMT UR7, UR4, 0x654, UR8 ;  /* 0x0000065404077896 */ /* 0x000fe20008000008 */
[----:B--2---:R-:W-:-:S03]  /*3130*/  IMAD.SHL.U32 R4, R5, 0x20, RZ ;  /* 0x0000002005047824 */ /* 0x004fc600078e00ff */
[-C--:B------:R-:W-:Y:S02]  /*3140*/  SHF.L.U32 R3, R3, R5.reuse, RZ ;  /* 0x0000000503037219 */ /* 0x080fe400000006ff */
[----:B------:R-:W-:Y:S01]  /*3150*/  SHF.L.U32 R5, R2, R5, RZ ;  /* 0x0000000502057219 */ /* 0x000fe200000006ff */
[----:B------:R2:W-:Y:S04]  /*3160*/  STS [UR37+0x130], R4 ;  /* 0x00013004ff007988 */ /* 0x0005e80008000825 */
[----:B------:R2:W-:Y:S04]  /*3170*/  ATOMS.OR RZ, [UR6+0x14], R3 ;  /* 0x00001403ffff798c */ /* 0x0005e8000b000006 */
[----:B------:R2:W-:Y:S01]  /*3180*/  ATOMS.OR RZ, [UR6+0x18], R5 ;  /* 0x00001805ffff798c */ /* 0x0005e2000b000006 */
[----:B------:R-:W-:Y:S03]  /*3190*/  SYNCS.ARRIVE.TRANS64.RED.A1T0 RZ, [UR7], RZ ;  /* 0x000000ffffff79a7 */ /* 0x000fe60008100407 */
[----:B------:R2:W-:Y:S01]  /*31a0*/  ATOMS.XOR RZ, [UR6+0x10], R2 ;  /* 0x00001002ffff798c */ /* 0x0005e2000b800006 */
[----:B------:R-:W-:Y:S05]  /*31b0*/  BRA `(.L_x_62) ;  /* 0x0000000000107947 */ /* 0x000fea0003800000 */
.L_x_55:
[----:B------:R-:W-:-:S05]  /*31c0*/  MOV R2, 0xffffffff ;  /* 0xffffffff00027802 */ /* 0x000fca0000000f00 */
[----:B------:R1:W-:Y:S02]  /*31d0*/  STS [UR37+0x130], R2 ;  /* 0x00013002ff007988 */ /* 0x0003e40008000825 */
[----:B-1----:R-:W-:Y:S02]  /*31e0*/  MOV R2, 0x3200 ;  /* 0x0000320000027802 */ /* 0x002fe40000000f00 */
[----:B-----5:R-:W-:Y:S05]  /*31f0*/  CALL.REL.NOINC `($__internal_1_$__cuda_sm10x_tcgen05_guardrail_trap_phase_invalid_during_alloc) ;  /* 0x00000090007c7944 */ /* 0x020fea0003c00000 */
.L_x_62:
[----:B------:R-:W-:Y:S05]  /*3200*/  WARPSYNC.ALL ;  /* 0x0000000000007948 */ /* 0x000fea0003800000 */
[----:B------:R-:W3:Y:S01]  /*3210*/  S2UR UR7, SR_CgaCtaId ;  /* 0x00000000000779c3 */ /* 0x000ee20000008800 */
[----:B------:R-:W-:Y:S01]  /*3220*/  UMOV UR6, 0x400 ;  /* 0x0000040000067882 */ /* 0x000fe20000000000 */
[----:B------:R-:W-:-:S06]  /*3230*/  NOP ;  /* 0x0000000000007918 */ /* 0x000fcc0000000000 */
[----:B------:R-:W-:Y:S06]  /*3240*/  BAR.ARV 0x6, 0xa0 ;  /* 0x0182800000007b1d */ /* 0x000fec0000002000 */
[----:B------:R-:W4:Y:S01]  /*3250*/  LDCU UR8, c[0x0][0x38c] ;  /* 0x00007180ff0877ac */ /* 0x000f220008000800 */
[----:B------:R-:W-:Y:S01]  /*3260*/  LOP3.LUT R0, R0, 0xffff, RZ, 0xc0, !PT ;  /* 0x0000ffff00007812 */ /* 0x000fe200078ec0ff */
[----:B-1----:R-:W-:Y:S01]  /*3270*/  IMAD.MOV.U32 R9, RZ, RZ, 0x1 ;  /* 0x00000001ff097424 */ /* 0x002fe200078e00ff */
[----:B------:R-:W-:Y:S01]  /*3280*/  LOP3.LUT R8, R8, 0xffff, RZ, 0xc0, !PT ;  /* 0x0000ffff08087812 */ /* 0x000fe200078ec0ff */
[----:B------:R-:W-:Y:S01]  /*3290*/  UMOV UR19, URZ ;  /* 0x000000ff00137c82 */ /* 0x000fe20008000000 */
[----:B------:R-:W-:Y:S01]  /*32a0*/  R2UR UR11, R0 ;  /* 0x00000000000b72ca */ /* 0x000fe200000e0000 */
[----:B------:R-:W-:Y:S01]  /*32b0*/  UMOV UR18, URZ ;  /* 0x000000ff00127c82 */ /* 0x000fe20008000000 */
[----:B------:R-:W-:Y:S01]  /*32c0*/  R2UR UR12, R8 ;  /* 0x00000000080c72ca */ /* 0x000fe200000e0000 */
[----:B------:R-:W-:Y:S01]  /*32d0*/  IMAD.MOV.U32 R8, RZ, RZ, RZ ;  /* 0x000000ffff087224 */ /* 0x000fe200078e00ff */
[----:B------:R-:W-:Y:S01]  /*32e0*/  UMOV UR17, URZ ;  /* 0x000000ff00117c82 */ /* 0x000fe20008000000 */
[----:B---3--:R-:W-:-:S02]  /*32f0*/  ULEA UR7, UR7, UR6, 0x18 ;  /* 0x0000000607077291 */ /* 0x008fc4000f8ec0ff */
[----:B------:R-:W-:Y:S02]  /*3300*/  UISETP.NE.AND UP2, UPT, UR5, URZ, UPT ;  /* 0x000000ff0500728c */ /* 0x000fe4000bf45270 */
[----:B------:R-:W-:Y:S02]  /*3310*/  UIADD3 UR13, UPT, UPT, UR7, 0x8400, URZ ;  /* 0x00008400070d7890 */ /* 0x000fe4000fffe0ff */
[----:B------:R-:W-:Y:S02]  /*3320*/  UIADD3 UR14, UPT, UPT, UR7, 0x14400, URZ ;  /* 0x00014400070e7890 */ /* 0x000fe4000fffe0ff */
[----:B----4-:R-:W-:Y:S01]  /*3330*/  UIADD3 UR8, UPT, UPT, UR8, 0x1f, URZ ;  /* 0x0000001f08087890 */ /* 0x010fe2000fffe0ff */
[----:B--2---:R-:W1:Y:S01]  /*3340*/  LDS R2, [UR7+0x130] ;  /* 0x00013007ff027984 */ /* 0x004e620008000800 */
[----:B------:R-:W-:Y:S02]  /*3350*/  USHF.R.U32.HI UR13, URZ, 0x4, UR13 ;  /* 0x00000004ff0d7899 */ /* 0x000fe4000801160d */
[----:B------:R-:W-:-:S02]  /*3360*/  USHF.R.S32.HI UR6, URZ, 0x1f, UR8 ;  /* 0x0000001fff067899 */ /* 0x000fc40008011408 */
[----:B------:R-:W-:Y:S02]  /*3370*/  USHF.R.U32.HI UR14, URZ, 0x4, UR14 ;  /* 0x00000004ff0e7899 */ /* 0x000fe4000801160e */
[----:B------:R-:W-:Y:S02]  /*3380*/  ULEA.HI UR6, UR6, UR8, URZ, 0x5 ;  /* 0x0000000806067291 */ /* 0x000fe4000f8f28ff */
[----:B------:R-:W-:Y:S02]  /*3390*/  ULOP3.LUT UR13, UR13, 0x3fff, URZ, 0xc0, !UPT ;  /* 0x00003fff0d0d7892 */ /* 0x000fe4000f8ec0ff */
[----:B------:R-:W-:Y:S02]  /*33a0*/  USHF.R.S32.HI UR6, URZ, 0x5, UR6 ;  /* 0x00000005ff067899 */ /* 0x000fe40008011406 */
[----:B------:R-:W-:Y:S02]  /*33b0*/  ULOP3.LUT UR14, UR14, 0x3fff, URZ, 0xc0, !UPT ;  /* 0x00003fff0e0e7892 */ /* 0x000fe4000f8ec0ff */
[----:B------:R-:W-:Y:S01]  /*33c0*/  UISETP.LT.AND UP0, UPT, UR6, 0x1, UPT ;  /* 0x000000010600788c */ /* 0x000fe2000bf01270 */
[----:B------:R-:W-:Y:S01]  /*33d0*/  UMOV UR28, 0x0 ;  /* 0x00000000001c7882 */ /* 0x000fe20000000000 */
[----:B------:R-:W-:Y:S01]  /*33e0*/  UMOV UR29, 0x10200910 ;  /* 0x10200910001d7882 */ /* 0x000fe20000000000 */
[----:B------:R-:W-:-:S02]  /*33f0*/  ULOP3.LUT UR13, UR13, 0x10000, URZ, 0xfc, !UPT ;  /* 0x000100000d0d7892 */ /* 0x000fc4000f8efcff */
[----:B------:R-:W-:Y:S02]  /*3400*/  ULOP3.LUT UR14, UR14, 0x10000, URZ, 0xfc, !UPT ;  /* 0x000100000e0e7892 */ /* 0x000fe4000f8efcff */
[----:B------:R-:W-:Y:S01]  /*3410*/  USEL UR20, UR6, 0x1, !UP0 ;  /* 0x0000000106147887 */ /* 0x000fe2000c000000 */
[----:B------:R-:W-:Y:S01]  /*3420*/  UMOV UR26, 0x0 ;  /* 0x00000000001a7882 */ /* 0x000fe20000000000 */
[----:B------:R-:W-:Y:S01]  /*3430*/  UMOV UR27, 0x10200910 ;  /* 0x10200910001b7882 */ /* 0x000fe20000000000 */
[----:B------:R-:W-:Y:S01]  /*3440*/  UMOV UR24, 0x0 ;  /* 0x0000000000187882 */ /* 0x000fe20000000000 */
[----:B------:R-:W-:Y:S01]  /*3450*/  UMOV UR25, 0x10200910 ;  /* 0x1020091000197882 */ /* 0x000fe20000000000 */
[----:B------:R-:W-:Y:S01]  /*3460*/  UMOV UR22, 0x0 ;  /* 0x0000000000167882 */ /* 0x000fe20000000000 */
[----:B------:R-:W-:Y:S01]  /*3470*/  UMOV UR23, 0x10200910 ;  /* 0x1020091000177882 */ /* 0x000fe20000000000 */
[----:B-1----:R-:W-:Y:S02]  /*3480*/  R2UR UR21, R2 ;  /* 0x00000000021572ca */ /* 0x002fe400000e0000 */
[----:B------:R-:W-:-:S13]  /*3490*/  CS2R R2, SRZ ;  /* 0x0000000000027805 */ /* 0x000fda000001ff00 */
.L_x_73:
[C---:B------:R-:W-:Y:S02]  /*34a0*/  LEA R0, R8.reuse, UR7, 0x3 ;  /* 0x0000000708007c11 */ /* 0x040fe4000f8e18ff */
[----:B------:R-:W-:Y:S02]  /*34b0*/  SHF.L.U32 R5, R3, 0x1f, RZ ;  /* 0x0000001f03057819 */ /* 0x000fe400000006ff */
[----:B------:R-:W-:Y:S02]  /*34c0*/  LEA R4, R8, UR7, 0x4 ;  /* 0x0000000708047c11 */ /* 0x000fe4000f8e20ff */
[----:B------:R-:W1:Y:S02]  /*34d0*/  SYNCS.PHASECHK.TRANS64.TRYWAIT P0, [R0+URZ+0x80], R5 ;  /* 0x00008005000075a7 */ /* 0x000e6400080011ff */
[----:B-1-34-:R-:W-:Y:S05]  /*34e0*/  @!P0 BRA `(.L_x_66) ;  /* 0x0000008400108947 */ /* 0x01afea0003800000 */
.L_x_200:
[----:B-1----:R-:W1:Y:S01]  /*34f0*/  LDS.128 R4, [R4+0x110] ;  /* 0x0001100004047984 */ /* 0x002e620000000c00 */
[----:B------:R-:W-:Y:S02]  /*3500*/  VIADD R0, R0, 0x90 ;  /* 0x0000009000007836 */ /* 0x000fe40000000000 */
[----:B------:R-:W-:Y:S01]  /*3510*/  VIADD R8, R8, 0x1 ;  /* 0x0000000108087836 */ /* 0x000fe20000000000 */
[----:B------:R-:W-:Y:S01]  /*3520*/  @!PT LDS RZ, [RZ] ;  /* 0x00000000fffff984 */ /* 0x000fe20000000800 */
[----:B------:R-:W-:Y:S01]  /*3530*/  @!PT LDS RZ, [RZ] ;  /* 0x00000000fffff984 */ /* 0x000fe20000000800 */
[----:B------:R-:W-:Y:S01]  /*3540*/  @!PT LDS RZ, [RZ] ;  /* 0x00000000fffff984 */ /* 0x000fe20000000800 */
[----:B------:R-:W-:Y:S01]  /*3550*/  @!PT LDS RZ, [RZ] ;  /* 0x00000000fffff984 */ /* 0x000fe20000000800 */
[----:B------:R2:W-:Y:S06]  /*3560*/  MEMBAR.ALL.CTA ;  /* 0x0000000000007992 */ /* 0x0005ec0000008000 */
[----:B--2---:R-:W2:Y:S01]  /*3570*/  FENCE.VIEW.ASYNC.S ;  /* 0x00000000000073c6 */ /* 0x004ea20000000000 */
[----:B------:R-:W-:-:S04]  /*3580*/  PRMT R0, RZ, 0x654, R0 ;  /* 0x00000654ff007816 */ /* 0x000fc80000000000 */
[----:B--2---:R2:W-:Y:S01]  /*3590*/  SYNCS.ARRIVE.TRANS64.RED.A1T0 RZ, [R0+URZ], RZ ;  /* 0x000000ff00ff79a7 */ /* 0x0045e200081004ff */
[----:B-1----:R-:W-:Y:S01]  /*35a0*/  LOP3.LUT P1, RZ, R6, 0x1, RZ, 0xc0, !PT ;  /* 0x0000000106ff7812 */ /* 0x002fe2000782c0ff */
[----:B--2---:R-:W-:-:S12]  /*35b0*/  BRA.U UP2, `(.L_x_67) ;  /* 0x0000000502087547 */ /* 0x004fd8000b800000 */
[----:B------:R-:W1:Y:S01]  /*35c0*/  LDCU UR8, c[0x0][0x38c] ;  /* 0x00007180ff0877ac */ /* 0x000e620008000800 */
[----:B------:R-:W-:Y:S02]  /*35d0*/  PLOP3.LUT P2, PT, PT, PT, PT, 0x80, 0x8 ;  /* 0x000000000008781c */ /* 0x000fe40003f4f070 */
[----:B------:R-:W-:Y:S01]  /*35e0*/  SHF.L.U32 R5, R9, 0x1f, RZ ;  /* 0x0000001f09057819 */ /* 0x000fe200000006ff */
[----:B------:R-:W-:Y:S02]  /*35f0*/  ULEA UR9, UR19, UR7, 0x3 ;  /* 0x0000000713097291 */ /* 0x000fe4000f8e18ff */
[----:B------:R-:W-:Y:S02]  /*3600*/  ULEA UR10, UR19, UR21, 0x7 ;  /* 0x00000015130a7291 */ /* 0x000fe4000f8e38ff */
[----:B-1----:R-:W-:-:S06]  /*3610*/  UISETP.GE.AND UP0, UPT, UR8, 0x1, UPT ;  /* 0x000000010800788c */ /* 0x002fcc000bf06270 */
[----:B------:R-:W-:-:S05]  /*3620*/  PLOP3.LUT P0, PT, PT, PT, UP0, 0x80, 0x8 ;  /* 0x000000000008781c */ /* 0x000fca0003f0f008 */
[----:B------:R-:W-:-:S08]  /*3630*/  @UP0 ULEA UR8, UR18, UR7, 0x3 ;  /* 0x0000000712080291 */ /* 0x000fd0000f8e18ff */
[----:B------:R-:W-:-:S04]  /*3640*/  @P0 SHF.L.U32 R0, R2, 0x1f, RZ ;  /* 0x0000001f02000819 */ /* 0x000fc800000006ff */
[----:B------:R1:W2:Y:S01]  /*3650*/  @P0 SYNCS.PHASECHK.TRANS64.TRYWAIT P2, [UR8], R0 ;  /* 0x00000000ff0005a7 */ /* 0x0002a20008041108 */
[----:B------:R-:W3:Y:S02]  /*3660*/  SYNCS.PHASECHK.TRANS64.TRYWAIT P0, [UR9+0xc0], R5 ;  /* 0x0000c005ff0075a7 */ /* 0x000ee40008001109 */
[----:B-123--:R-:W-:Y:S05]  /*3670*/  @!P0 BRA `(.L_x_68) ;  /* 0x0000008000c08947 */ /* 0x00efea0003800000 */
.L_x_202:
[----:B------:R-:W-:Y:S01]  /*3680*/  UMOV UR16, UR17 ;  /* 0x0000001100107c82 */ /* 0x000fe20008000000 */
[----:B------:R-:W-:Y:S05]  /*3690*/  BRA.U !UP0, `(.L_x_69) ;  /* 0x0000000108c07547 */ /* 0x000fea000b800000 */
[----:B------:R-:W-:Y:S02]  /*36a0*/  UIADD3 UR16, UPT, UPT, UR20, UR17, URZ ;  /* 0x0000001114107290 */ /* 0x000fe4000fffe0ff */
[----:B------:R-:W-:Y:S01]  /*36b0*/  UPLOP3.LUT UP3, UPT, UPT, UPT, UPT, 0x40, 0x4 ;  /* 0x000000000004789c */ /* 0x000fe20003f6e870 */
[----:B------:R-:W-:Y:S01]  /*36c0*/  UMOV UR15, UR6 ;  /* 0x00000006000f7c82 */ /* 0x000fe20008000000 */
[----:B------:R-:W-:-:S09]  /*36d0*/  UMOV UR46, UR18 ;  /* 0x00000012002e7c82 */ /* 0x000fd20008000000 */
.L_x_72:
[----:B--2---:R-:W-:Y:S01]  /*36e0*/  ULEA UR8, UR46, UR7, 0x3 ;  /* 0x000000072e087291 */ /* 0x004fe2000f8e18ff */
[----:B---3--:R-:W-:Y:S11]  /*36f0*/  @P2 BRA `(.L_x_70) ;  /* 0x00000000000c2947 */ /* 0x008ff60003800000 */
[----:B-1----:R-:W-:Y:S04]  /*3700*/  SHF.L.U32 R5, R2, 0x1f, RZ ;  /* 0x0000001f02057819 */ /* 0x002fe800000006ff */
[----:B------:R-:W1:Y:S02]  /*3710*/  SYNCS.PHASECHK.TRANS64.TRYWAIT P0, [UR8], R5 ;  /* 0x00000005ff0075a7 */ /* 0x000e640008001108 */
[----:B-1----:R-:W-:Y:S05]  /*3720*/  @!P0 BRA `(.L_x_71) ;  /* 0x0000008000ac8947 */ /* 0x002fea0003800000 */
.L_x_70:
[----:B------:R-:W-:Y:S01]  /*3730*/  UISETP.NE.AND UP0, UPT, UR15, 0x1, UPT ;  /* 0x000000010f00788c */ /* 0x000fe2000bf05270 */
[----:B------:R-:W-:Y:S01]  /*3740*/  PLOP3.LUT P2, PT, PT, PT, PT, 0x80, 0x8 ;  /* 0x000000000008781c */ /* 0x000fe20003f4f070 */
[----:B------:R-:W-:Y:S02]  /*3750*/  UIADD3 UR18, UPT, UPT, UR46, 0x1, URZ ;  /* 0x000000012e127890 */ /* 0x000fe4000fffe0ff */
[----:B------:R-:W-:Y:S02]  /*3760*/  ULEA UR32, UR46, UR14, 0x9 ;  /* 0x0000000e2e207291 */ /* 0x000fe4000f8e48ff */
[----:B------:R-:W-:Y:S01]  /*3770*/  UISETP.NE.AND UP1, UPT, UR18, 0x3, UPT ;  /* 0x000000031200788c */ /* 0x000fe2000bf25270 */
[----:B------:R-:W-:Y:S01]  /*3780*/  PLOP3.LUT P0, PT, PT, PT, UP0, 0x80, 0x8 ;  /* 0x000000000008781c */ /* 0x000fe20003f0f008 */
[----:B------:R-:W-:Y:S02]  /*3790*/  UIADD3 UR44, UPT, UPT, UR32, 0x2, URZ ;  /* 0x00000002202c7890 */ /* 0x000fe4000fffe0ff */
[----:B------:R-:W-:Y:S02]  /*37a0*/  USEL UR31, URZ, 0x1, UP1 ;  /* 0x00000001ff1f7887 */ /* 0x000fe40008800000 */
[----:B------:R-:W-:Y:S02]  /*37b0*/  USEL UR18, UR18, URZ, UP1 ;  /* 0x000000ff12127287 */ /* 0x000fe40008800000 */
[----:B------:R-:W-:Y:S02]  /*37c0*/  UIADD3 UR40, UPT, UPT, UR32, 0x4, URZ ;  /* 0x0000000420287890 */ /* 0x000fe4000fffe0ff */
[----:B------:R-:W-:Y:S01]  /*37d0*/  @UP0 ULEA UR30, UR18, UR7, 0x3 ;  /* 0x00000007121e0291 */ /* 0x000fe2000f8e18ff */
[----:B------:R-:W-:Y:S01]  /*37e0*/  LOP3.LUT R2, R2, UR31, RZ, 0x3c, !PT ;  /* 0x0000001f02027c12 */ /* 0x000fe2000f8e3cff */
[----:B------:R-:W-:Y:S02]  /*37f0*/  UIADD3 UR36, UPT, UPT, UR32, 0x6, URZ ;  /* 0x0000000620247890 */ /* 0x000fe4000fffe0ff */
[----:B------:R-:W-:Y:S01]  /*3800*/  UIADD3 UR8, UPT, UPT, UR8, 0x18, URZ ;  /* 0x0000001808087890 */ /* 0x000fe2000fffe0ff */
[----:B-1----:R-:W-:Y:S01]  /*3810*/  @P0 SHF.L.U32 R0, R2, 0x1f, RZ ;  /* 0x0000001f02000819 */ /* 0x002fe200000006ff */
[----:B------:R-:W-:Y:S02]  /*3820*/  UIADD3 UR17, UPT, UPT, UR17, 0x1, URZ ;  /* 0x0000000111117890 */ /* 0x000fe4000fffe0ff */
[----:B------:R-:W-:Y:S01]  /*3830*/  UIADD3 UR15, UPT, UPT, UR15, -0x1, URZ ;  /* 0xffffffff0f0f7890 */ /* 0x000fe2000fffe0ff */
[----:B------:R2:W3:Y:S01]  /*3840*/  @P0 SYNCS.PHASECHK.TRANS64.TRYWAIT P2, [UR30], R0 ;  /* 0x00000000ff0005a7 */ /* 0x0004e2000804111e */
[----:B------:R-:W-:Y:S02]  /*3850*/  ULEA UR30, UR46, UR13, 0xa ;  /* 0x0000000d2e1e7291 */ /* 0x000fe4000f8e50ff */
[----:B------:R-:W-:Y:S02]  /*3860*/  UISETP.NE.AND UP0, UPT, UR17, UR16, UPT ;  /* 0x000000101100728c */ /* 0x000fe4000bf05270 */
[----:B------:R-:W-:Y:S02]  /*3870*/  UIADD3 UR42, UPT, UPT, UR30, 0x2, URZ ;  /* 0x000000021e2a7890 */ /* 0x000fe4000fffe0ff */
[----:B------:R-:W-:Y:S02]  /*3880*/  UIADD3 UR38, UPT, UPT, UR30, 0x4, URZ ;  /* 0x000000041e267890 */ /* 0x000fe4000fffe0ff */
[----:B------:R-:W-:Y:S01]  /*3890*/  UIADD3 UR34, UPT, UPT, UR30, 0x6, URZ ;  /* 0x000000061e227890 */ /* 0x000fe2000fffe0ff */
[----:B------:R-:W-:Y:S01]  /*38a0*/  UMOV UR33, 0x40004040 ;  /* 0x4000404000217882 */ /* 0x000fe20000000000 */
[----:B------:R-:W-:Y:S01]  /*38b0*/  UMOV UR31, 0x40004040 ;  /* 0x40004040001f7882 */ /* 0x000fe20000000000 */
[----:B------:R-:W-:Y:S01]  /*38c0*/  UMOV UR45, 0x40004040 ;  /* 0x40004040002d7882 */ /* 0x000fe20000000000 */
[----:B------:R2:W-:Y:S01]  /*38d0*/  UTCHMMA.2CTA gdesc[UR30], gdesc[UR32], tmem[UR10], tmem[UR28], idesc[UR29], UP3 ;  /* 0x00ff1c201e0075ea */ /* 0x0005e20009a0000a */
[----:B------:R-:W-:Y:S01]  /*38e0*/  UPLOP3.LUT UP3, UPT, UPT, UPT, UPT, 0x80, 0x8 ;  /* 0x000000000008789c */ /* 0x000fe20003f6f070 */
[----:B------:R-:W-:Y:S01]  /*38f0*/  UMOV UR43, 0x40004040 ;  /* 0x40004040002b7882 */ /* 0x000fe20000000000 */
[----:B------:R-:W-:Y:S01]  /*3900*/  UMOV UR41, 0x40004040 ;  /* 0x4000404000297882 */ /* 0x000fe20000000000 */
[----:B------:R2:W-:Y:S01]  /*3910*/  UTCHMMA.2CTA gdesc[UR42], gdesc[UR44], tmem[UR10], tmem[UR26], idesc[UR27], UPT ;  /* 0x00ff1a2c2a0075ea */ /* 0x0005e2000ba0000a */
[----:B------:R-:W-:Y:S01]  /*3920*/  UMOV UR39, 0x40004040 ;  /* 0x4000404000277882 */ /* 0x000fe20000000000 */
[----:B------:R-:W-:Y:S01]  /*3930*/  UMOV UR37, 0x40004040 ;  /* 0x4000404000257882 */ /* 0x000fe20000000000 */
[----:B------:R-:W-:Y:S01]  /*3940*/  UMOV UR35, 0x40004040 ;  /* 0x4000404000237882 */ /* 0x000fe20000000000 */
[----:B------:R2:W-:Y:S01]  /*3950*/  UTCHMMA.2CTA gdesc[UR38], gdesc[UR40], tmem[UR10], tmem[UR24], idesc[UR25], UPT ;  /* 0x00ff1828260075ea */ /* 0x0005e2000ba0000a */
[----:B------:R2:W-:Y:S01]  /*3960*/  UTCHMMA.2CTA gdesc[UR34], gdesc[UR36], tmem[UR10], tmem[UR22], idesc[UR23], UPT ;  /* 0x00ff1624220075ea */ /* 0x0005e2000ba0000a */
[----:B------:R2:W-:Y:S01]  /*3970*/  UTCBAR.2CTA.MULTICAST [UR8], URZ, UR12 ;  /* 0x000000ff080073e9 */ /* 0x0005e2000820080c */
[----:B------:R-:W-:Y:S01]  /*3980*/  UMOV UR46, UR18 ;  /* 0x00000012002e7c82 */ /* 0x000fe20008000000 */
[----:B------:R-:W-:Y:S05]  /*3990*/  BRA.U UP0, `(.L_x_72) ;  /* 0xfffffffd00507547 */ /* 0x000fea000b83ffff */
.L_x_69:
[----:B------:R-:W-:Y:S01]  /*39a0*/  UIADD3 UR9, UPT, UPT, UR9, 0xa0, URZ ;  /* 0x000000a009097890 */ /* 0x000fe2000fffe0ff */
[----:B------:R-:W-:-:S08]  /*39b0*/  UMOV UR17, UR16 ;  /* 0x0000001000117c82 */ /* 0x000fd00008000000 */
[----:B------:R4:W-:Y:S01]  /*39c0*/  UTCBAR.2CTA.MULTICAST [UR9], URZ, UR11 ;  /* 0x000000ff090073e9 */ /* 0x0009e2000820080b */
[----:B------:R-:W-:Y:S02]  /*39d0*/  NOP ;  /* 0x0000000000007918 */ /* 0x000fe40000000000 */
.L_x_67:
[----:B------:R-:W-:Y:S01]  /*39e0*/  UIADD3 UR19, UPT, UPT, UR19, 0x1, URZ ;  /* 0x0000000113137890 */ /* 0x000fe2000fffe0ff */
[----:B------:R-:W-:-:S03]  /*39f0*/  ISETP.NE.AND P0, PT, R8, 0x2, PT ;  /* 0x000000020800780c */ /* 0x000fc60003f05270 */
[----:B------:R-:W-:Y:S01]  /*3a00*/  UISETP.NE.AND UP0, UPT, UR19, 0x4, UPT ;  /* 0x000000041300788c */ /* 0x000fe2000bf05270 */
[----:B-12---:R-:W-:Y:S02]  /*3a10*/  SEL R0, RZ, 0x1, P0 ;  /* 0x00000001ff007807 */ /* 0x006fe40000000000 */
[----:B------:R-:W-:Y:S01]  /*3a20*/  SEL R8, R8, RZ, P0 ;  /* 0x000000ff08087207 */ /* 0x000fe20000000000 */
[----:B------:R-:W-:Y:S01]  /*3a30*/  USEL UR8, URZ, 0x1, UP0 ;  /* 0x00000001ff087887 */ /* 0x000fe20008000000 */
[----:B------:R-:W-:Y:S01]  /*3a40*/  LOP3.LUT R3, R3, R0, RZ, 0x3c, !PT ;  /* 0x0000000003037212 */ /* 0x000fe200078e3cff */
[----:B------:R-:W-:-:S04]  /*3a50*/  USEL UR19, UR19, URZ, UP0 ;  /* 0x000000ff13137287 */ /* 0x000fc80008000000 */
[----:B------:R-:W-:Y:S01]  /*3a60*/  LOP3.LUT R9, R9, UR8, RZ, 0x3c, !PT ;  /* 0x0000000809097c12 */ /* 0x000fe2000f8e3cff */
[----:B------:R-:W-:Y:S07]  /*3a70*/  @P1 BRA `(.L_x_73) ;  /* 0xfffffff800881947 */ /* 0x000fee000383ffff */
[----:B------:R-:W1:Y:S01]  /*3a80*/  S2UR UR6, SR_CgaCtaId ;  /* 0x00000000000679c3 */ /* 0x000e620000008800 */
[----:B------:R-:W-:Y:S01]  /*3a90*/  ELECT P0, URZ, PT ;  /* 0x0000000000ff782f */ /* 0x000fe20003800000 */
[----:B------:R-:W-:Y:S01]  /*3aa0*/  HFMA2 R0, -RZ, RZ, 0, 5.9604644775390625e-08 ;  /* 0x00000001ff007431 */ /* 0x000fe200000001ff */
[----:B------:R-:W-:-:S05]  /*3ab0*/  UMOV UR8, 0x40 ;  /* 0x0000004000087882 */ /* 0x000fca0000000000 */
[----:B------:R-:W-:Y:S01]  /*3ac0*/  UVIRTCOUNT.DEALLOC.SMPOOL 0x80 ;  /* 0x000000800000784c */ /* 0x000fe20000000000 */
[----:B------:R-:W-:Y:S02]  /*3ad0*/  UISETP.NE.AND UP0, UPT, UR5, URZ, UPT ;  /* 0x000000ff0500728c */ /* 0x000fe4000bf05270 */
[----:B-1----:R-:W-:-:S09]  /*3ae0*/  ULEA UR6, UR6, UR8, 0x18 ;  /* 0x0000000806067291 */ /* 0x002fd2000f8ec0ff */
[----:B------:R1:W-:Y:S01]  /*3af0*/  @P0 STS.U8 [UR6+0x1c], R0 ;  /* 0x00001c00ff000988 */ /* 0x0003e20008000006 */
[----:B------:R-:W-:Y:S05]  /*3b00*/  BRA.U UP0, `(.L_x_74) ;  /* 0x0000000100a07547 */ /* 0x000fea000b800000 */
[----:B------:R-:W-:Y:S01]  /*3b10*/  UIADD3 UR5, UPT, UPT, UR7, 0xc0, URZ ;  /* 0x000000c007057890 */ /* 0x000fe2000fffe0ff */
[----:B------:R-:W-:-:S03]  /*3b20*/  SHF.L.U32 R3, R9, 0x1f, RZ ;  /* 0x0000001f09037819 */ /* 0x000fc600000006ff */
[----:B------:R-:W-:-:S09]  /*3b30*/  ULEA UR8, UR19, UR5, 0x3 ;  /* 0x0000000513087291 */ /* 0x000fd2000f8e18ff */
[----:B------:R-:W2:Y:S02]  /*3b40*/  SYNCS.PHASECHK.TRANS64.TRYWAIT P0, [UR8], R3 ;  /* 0x00000003ff0075a7 */ /* 0x000ea40008001108 */
[----:B--2---:R-:W-:Y:S05]  /*3b50*/  @!P0 BRA `(.L_x_75) ;  /* 0x0000007c00b88947 */ /* 0x004fea0003800000 */
.L_x_205:
[----:B----4-:R-:W-:-:S04]  /*3b60*/  UIADD3 UR9, UPT, UPT, UR19, 0x1, URZ ;  /* 0x0000000113097890 */ /* 0x010fc8000fffe0ff */
        /* <DEDUP_REMOVED lines=8> */
.L_x_207:
        /* <DEDUP_REMOVED lines=9> */
.L_x_209:
[----:B------:R-:W-:-:S04]  /*3c80*/  UIADD3 UR9, UPT, UPT, UR9, 0x1, URZ ;  /* 0x0000000109097890 */ /* 0x000fc8000fffe0ff */
[----:B------:R-:W-:-:S04]  /*3c90*/  UISETP.NE.AND UP1, UPT, UR9, 0x4, UPT ;  /* 0x000000040900788c */ /* 0x000fc8000bf25270 */
[----:B------:R-:W-:Y:S02]  /*3ca0*/  USEL UR8, URZ, 0x1, UP1 ;  /* 0x00000001ff087887 */ /* 0x000fe40008800000 */
[----:B------:R-:W-:-:S04]  /*3cb0*/  USEL UR9, UR9, URZ, UP1 ;  /* 0x000000ff09097287 */ /* 0x000fc80008800000 */
[----:B------:R-:W-:Y:S01]  /*3cc0*/  ULEA UR9, UR9, UR5, 0x3 ;  /* 0x0000000509097291 */ /* 0x000fe2000f8e18ff */
[----:B-1----:R-:W-:-:S04]  /*3cd0*/  LOP3.LUT R3, R2, UR8, RZ, 0x3c, !PT ;  /* 0x0000000802037c12 */ /* 0x002fc8000f8e3cff */
[----:B------:R-:W-:Y:S01]  /*3ce0*/  SHF.L.U32 R3, R3, 0x1f, RZ ;  /* 0x0000001f03037819 */ /* 0x000fe200000006ff */
[----:B------:R-:W-:-:S04]  /*3cf0*/  IMAD.U32 R0, RZ, RZ, UR9 ;  /* 0x00000009ff007e24 */ /* 0x000fc8000f8e00ff */
[----:B------:R1:W2:Y:S03]  /*3d00*/  SYNCS.PHASECHK.TRANS64.TRYWAIT P0, [R0+URZ], R3 ;  /* 0x00000003000075a7 */ /* 0x0002a600080011ff */
[----:B--2---:R-:W-:Y:S05]  /*3d10*/  @!P0 NANOSLEEP.SYNCS 0x989680 ;  /* 0x009896800000895d */ /* 0x004fea0003900000 */
[----:B------:R-:W2:Y:S02]  /*3d20*/  @!P0 SYNCS.PHASECHK.TRANS64 P0, [R0+URZ], R3 ;  /* 0x00000003000085a7 */ /* 0x000ea400080010ff */
[----:B--2---:R-:W-:Y:S05]  /*3d30*/  @P0 BRA `(.L_x_78) ;  /* 0x0000000000200947 */ /* 0x004fea0003800000 */
.L_x_79:
[----:B--2---:R2:W4:Y:S02]  /*3d40*/  SYNCS.PHASECHK.TRANS64.TRYWAIT P0, [R0+URZ], R3 ;  /* 0x00000003000075a7 */ /* 0x00452400080011ff */
[----:B----4-:R-:W-:Y:S05]  /*3d50*/  @!P0 NANOSLEEP.SYNCS 0x989680 ;  /* 0x009896800000895d */ /* 0x010fea0003900000 */
[----:B------:R-:W4:Y:S02]  /*3d60*/  @!P0 SYNCS.PHASECHK.TRANS64 P0, [R0+URZ], R3 ;  /* 0x00000003000085a7 */ /* 0x000f2400080010ff */
[----:B----4-:R-:W-:Y:S05]  /*3d70*/  @!P0 BRA `(.L_x_79) ;  /* 0xfffffffc00f08947 */ /* 0x010fea000383ffff */
[----:B------:R-:W-:Y:S05]  /*3d80*/  BRA `(.L_x_78) ;  /* 0x00000000000c7947 */ /* 0x000fea0003800000 */
.L_x_74:
[----:B------:R-:W-:-:S04]  /*3d90*/  UIADD3 UR5, UPT, UPT, UR7, 0x100, URZ ;  /* 0x0000010007057890 */ /* 0x000fc8000fffe0ff */
[----:B------:R-:W-:-:S09]  /*3da0*/  UPRMT UR5, UR4, 0x654, UR5 ;  /* 0x0000065404057896 */ /* 0x000fd20008000005 */
[----:B------:R-:W-:Y:S03]  /*3db0*/  SYNCS.ARRIVE.TRANS64.RED.A1T0 RZ, [UR5], RZ ;  /* 0x000000ffffff79a7 */ /* 0x000fe60008100405 */
.L_x_78:
[----:B-12---:R-:W-:Y:S01]  /*3dc0*/  SHF.L.U32 R3, RZ, 0x1f, RZ ;  /* 0x0000001fff037819 */ /* 0x006fe200000006ff */
[----:B------:R-:W-:Y:S01]  /*3dd0*/  UIADD3 UR5, UPT, UPT, UR7, 0x100, URZ ;  /* 0x0000010007057890 */ /* 0x000fe2000fffe0ff */
[----:B------:R-:W-:Y:S02]  /*3de0*/  PLOP3.LUT P0, PT, PT, PT, UP0, 0x80, 0x8 ;  /* 0x000000000008781c */ /* 0x000fe40003f0f008 */
[----:B------:R-:W1:Y:S02]  /*3df0*/  SYNCS.PHASECHK.TRANS64.TRYWAIT P1, [UR7+0x100], R3 ;  /* 0x00010003ff0075a7 */ /* 0x000e640008021107 */
[----:B-1----:R-:W-:Y:S09]  /*3e00*/  @!P1 BRA `(.L_x_80) ;  /* 0x0000007c00549947 */ /* 0x002ff20003800000 */
.L_x_211:
[----:B------:R-:W-:Y:S01]  /*3e10*/  @!UP0 UPRMT UR5, UR4, 0x654, UR5 ;  /* 0x0000065404058896 */ /* 0x000fe20008000005 */
[----:B------:R-:W-:Y:S02]  /*3e20*/  UMOV UR8, 0xffff ;  /* 0x0000ffff00087882 */ /* 0x000fe40000000000 */
[----:B------:R-:W-:-:S06]  /*3e30*/  UMOV UR4, 0x1 ;  /* 0x0000000100047882 */ /* 0x000fcc0000000000 */
[----:B------:R-:W-:Y:S01]  /*3e40*/  @!P0 SYNCS.ARRIVE.TRANS64.RED.A1T0 RZ, [UR5], RZ ;  /* 0x000000ffffff89a7 */ /* 0x000fe20008100405 */
[----:B------:R-:W-:Y:S01]  /*3e50*/  NOP ;  /* 0x0000000000007918 */ /* 0x000fe20000000000 */
[----:B-1----:R-:W1:Y:S01]  /*3e60*/  LDS R0, [UR6+0x14] ;  /* 0x00001406ff007984 */ /* 0x002e620008000800 */
[----:B------:R-:W-:-:S04]  /*3e70*/  ULOP3.LUT UR5, UR21, 0xffff, URZ, 0xc0, !UPT ;  /* 0x0000ffff15057892 */ /* 0x000fc8000f8ec0ff */
[----:B------:R-:W-:-:S04]  /*3e80*/  USHF.R.U32.HI UR5, URZ, 0x5, UR5 ;  /* 0x00000005ff057899 */ /* 0x000fc80008011605 */
[----:B------:R-:W-:Y:S02]  /*3e90*/  USHF.L.U32 UR8, UR8, UR5, URZ ;  /* 0x0000000508087299 */ /* 0x000fe400080006ff */
[----:B------:R-:W-:-:S04]  /*3ea0*/  USHF.L.U32 UR4, UR4, UR5, URZ ;  /* 0x0000000504047299 */ /* 0x000fc800080006ff */
[----:B-1----:R-:W-:-:S04]  /*3eb0*/  LOP3.LUT R0, R0, UR8, RZ, 0xc0, !PT ;  /* 0x0000000800007c12 */ /* 0x002fc8000f8ec0ff */
[----:B------:R-:W-:-:S13]  /*3ec0*/  ISETP.NE.AND P0, PT, R0, UR8, PT ;  /* 0x0000000800007c0c */ /* 0x000fda000bf05270 */
[----:B------:R-:W-:Y:S05]  /*3ed0*/  @P0 BRA `(.L_x_81) ;  /* 0x0000000000580947 */ /* 0x000fea0003800000 */
[----:B------:R-:W1:Y:S02]  /*3ee0*/  LDS R0, [UR6+0x18] ;  /* 0x00001806ff007984 */ /* 0x000e640008000800 */
[----:B-1----:R-:W-:-:S04]  /*3ef0*/  LOP3.LUT R0, R0, UR4, RZ, 0xc0, !PT ;  /* 0x0000000400007c12 */ /* 0x002fc8000f8ec0ff */
[----:B------:R-:W-:-:S13]  /*3f00*/  ISETP.NE.AND P0, PT, R0, UR4, PT ;  /* 0x0000000400007c0c */ /* 0x000fda000bf05270 */
[----:B------:R-:W-:Y:S05]  /*3f10*/  @P0 BRA `(.L_x_82) ;  /* 0x00000000003c0947 */ /* 0x000fea0003800000 */
[----:B------:R-:W1:Y:S01]  /*3f20*/  S2R R2, SR_LANEID ;  /* 0x0000000000027919 */ /* 0x000e620000000000 */
[----:B------:R-:W-:Y:S01]  /*3f30*/  ULOP3.LUT UR8, URZ, UR8, URZ, 0x33, !UPT ;  /* 0x00000008ff087292 */ /* 0x000fe2000f8e33ff */
[----:B------:R-:W-:Y:S01]  /*3f40*/  LOP3.LUT R4, RZ, UR4, RZ, 0x33, !PT ;  /* 0x00000004ff047c12 */ /* 0x000fe2000f8e33ff */
[----:B------:R-:W-:Y:S02]  /*3f50*/  VOTEU.ANY UR7, UPT, PT ;  /* 0x0000000000077886 */ /* 0x000fe400038e0100 */
[----:B------:R-:W-:Y:S01]  /*3f60*/  UFLO.U32 UR7, UR7 ;  /* 0x00000007000772bd */ /* 0x000fe200080e0000 */
[----:B------:R-:W2:Y:S01]  /*3f70*/  REDUX UR4, R4 ;  /* 0x00000000040473c4 */ /* 0x000ea20000000000 */
[----:B------:R-:W-:-:S06]  /*3f80*/  IMAD.U32 R0, RZ, RZ, UR8 ;  /* 0x00000008ff007e24 */ /* 0x000fcc000f8e00ff */
[----:B------:R1:W-:Y:S01]  /*3f90*/  UTCATOMSWS.AND URZ, UR8 ;  /* 0x0000000800ff79e3 */ /* 0x0003e20008000000 */
[----:B------:R-:W3:Y:S01]  /*3fa0*/  REDUX UR5, R0 ;  /* 0x00000000000573c4 */ /* 0x000ee20000000000 */
[----:B-1----:R-:W-:Y:S01]  /*3fb0*/  ISETP.EQ.U32.AND P0, PT, R2, UR7, PT ;  /* 0x0000000702007c0c */ /* 0x002fe2000bf02070 */
[----:B--2---:R-:W-:Y:S01]  /*3fc0*/  IMAD.U32 R2, RZ, RZ, UR4 ;  /* 0x00000004ff027e24 */ /* 0x004fe2000f8e00ff */
[----:B---3--:R-:W-:-:S11]  /*3fd0*/  MOV R3, UR5 ;  /* 0x0000000500037c02 */ /* 0x008fd60008000f00 */
[----:B------:R1:W-:Y:S04]  /*3fe0*/  @P0 ATOMS.AND RZ, [UR6+0x14], R3 ;  /* 0x00001403ffff098c */ /* 0x0003e8000a800006 */
[----:B------:R1:W-:Y:S01]  /*3ff0*/  @P0 ATOMS.AND RZ, [UR6+0x18], R2 ;  /* 0x00001802ffff098c */ /* 0x0003e2000a800006 */
[----:B------:R-:W-:Y:S05]  /*4000*/  BRA `(.L_x_83) ;  /* 0x0000000000147947 */ /* 0x000fea0003800000 */
.L_x_82:
[----:B------:R-:W-:Y:S02]  /*4010*/  MOV R2, 0x4030 ;  /* 0x0000403000027802 */ /* 0x000fe40000000f00 */
[----:B---345:R-:W-:Y:S05]  /*4020*/  CALL.REL.NOINC `($__internal_0_$__cuda_sm10x_tcgen05_guardrail_trap_col_being_dealloced_not_returned_by_alloc) ;  /* 0x0000008000e47944 */ /* 0x038fea0003c00000 */
[----:B------:R-:W-:Y:S05]  /*4030*/  BRA `(.L_x_83) ;  /* 0x0000000000087947 */ /* 0x000fea0003800000 */
.L_x_81:
[----:B------:R-:W-:Y:S02]  /*4040*/  MOV R2, 0x4060 ;  /* 0x0000406000027802 */ /* 0x000fe40000000f00 */
[----:B---345:R-:W-:Y:S05]  /*4050*/  CALL.REL.NOINC `($__internal_2_$__cuda_sm10x_tcgen05_guardrail_trap_unallocated_columns_being_dealloced) ;  /* 0x0000008000f07944 */ /* 0x038fea0003c00000 */
.L_x_83:
[----:B------:R-:W-:Y:S01]  /*4060*/  NOP ;  /* 0x0000000000007918 */ /* 0x000fe20000000000 */
[----:B----4-:R-:W-:Y:S05]  /*4070*/  EXIT ;  /* 0x000000000000794d */ /* 0x010fea0003800000 */
.L_x_54:
[----:B------:R-:W-:-:S09]  /*4080*/  UISETP.NE.OR UP5, UPT, UR10, 0x3, !UP5 ;  /* 0x000000030a00788c */ /* 0x000fd2000efa5670 */
[----:B------:R-:W-:Y:S05]  /*4090*/  BRA.U UP5, `(.L_x_84) ;  /* 0x0000001505907547 */ /* 0x000fea000b800000 */
[----:B------:R-:W1:Y:S01]  /*40a0*/  LDC R0, c[0x0][0xb30] ;  /* 0x0002cc00ff007b82 */ /* 0x000e620000000800 */
[----:B------:R-:W2:Y:S01]  /*40b0*/  LDCU.64 UR8, c[0x0][0x888] ;  /* 0x00011100ff0877ac */ /* 0x000ea20008000a00 */
[----:B------:R-:W-:Y:S02]  /*40c0*/  HFMA2 R25, -RZ, RZ, 0, 0 ;  /* 0x00000000ff197431 */ /* 0x000fe400000001ff */
[----:B------:R-:W-:Y:S01]  /*40d0*/  IMAD.MOV.U32 R27, RZ, RZ, RZ ;  /* 0x000000ffff1b7224 */ /* 0x000fe200078e00ff */
[----:B------:R-:W3:Y:S01]  /*40e0*/  LDCU.64 UR4, c[0x0][0x890] ;  /* 0x00011200ff0477ac */ /* 0x000ee20008000a00 */
[----:B------:R-:W-:Y:S02]  /*40f0*/  IMAD.MOV.U32 R23, RZ, RZ, 0x2000 ;  /* 0x00002000ff177424 */ /* 0x000fe400078e00ff */
[----:B------:R-:W4:Y:S01]  /*4100*/  LDC R19, c[0x0][0x370] ;  /* 0x0000dc00ff137b82 */ /* 0x000f220000000800 */
[----:B------:R-:W-:Y:S01]  /*4110*/  UMOV UR7, 0x400 ;  /* 0x0000040000077882 */ /* 0x000fe20000000000 */
[----:B------:R-:W-:-:S02]  /*4120*/  UPLOP3.LUT UP1, UPT, UPT, UPT, UPT, 0x40, 0x4 ;  /* 0x000000000004789c */ /* 0x000fc40003f2e870 */
[----:B------:R-:W-:-:S04]  /*4130*/  ULEA UR7, UR37, UR7, 0x18 ;  /* 0x0000000725077291 */ /* 0x000fc8000f8ec0ff */
[----:B------:R-:W4:Y:S01]  /*4140*/  LDC R2, c[0x0][0xb0c] ;  /* 0x0002c300ff027b82 */ /* 0x000f220000000800 */
[----:B------:R-:W-:Y:S02]  /*4150*/  UIADD3 UR41, UPT, UPT, UR7, 0x30, URZ ;  /* 0x0000003007297890 */ /* 0x000fe4000fffe0ff */
[----:B--2---:R-:W-:Y:S02]  /*4160*/  UISETP.NE.U32.AND UP2, UPT, UR8, URZ, UPT ;  /* 0x000000ff0800728c */ /* 0x004fe4000bf45070 */
[----:B------:R-:W-:Y:S02]  /*4170*/  UIADD3 UR33, UPT, UPT, UR7, 0x38, URZ ;  /* 0x0000003807217890 */ /* 0x000fe4000fffe0ff */
[----:B---3--:R-:W-:Y:S01]  /*4180*/  UISETP.NE.U32.AND UP3, UPT, UR4, URZ, UPT ;  /* 0x000000ff0400728c */ /* 0x008fe2000bf65070 */
[----:B------:R-:W2:Y:S01]  /*4190*/  LDC R18, c[0x0][0xb20] ;  /* 0x0002c800ff127b82 */ /* 0x000ea20000000800 */
[----:B-1----:R-:W-:Y:S01]  /*41a0*/  ISETP.NE.AND P1, PT, R0, 0x1, PT ;  /* 0x000000010000780c */ /* 0x002fe20003f25270 */
[----:B------:R-:W-:-:S02]  /*41b0*/  UISETP.NE.AND.EX UP2, UPT, UR9, URZ, UPT, UP2 ;  /* 0x000000ff0900728c */ /* 0x000fc4000bf45320 */
[----:B------:R-:W-:Y:S02]  /*41c0*/  UIADD3 UR25, UPT, UPT, UR7, 0x40, URZ ;  /* 0x0000004007197890 */ /* 0x000fe4000fffe0ff */
[----:B------:R-:W-:Y:S02]  /*41d0*/  UIADD3 UR17, UPT, UPT, UR7, 0x48, URZ ;  /* 0x0000004807117890 */ /* 0x000fe4000fffe0ff */
[----:B-----5:R-:W1:Y:S01]  /*41e0*/  LDC.64 R32, c[0x0][0x348] ;  /* 0x0000d200ff207b82 */ /* 0x020e620000000a00 */
[----:B------:R-:W-:-:S07]  /*41f0*/  UISETP.NE.AND.EX UP3, UPT, UR5, URZ, UPT, UP3 ;  /* 0x000000ff0500728c */ /* 0x000fce000bf65330 */
[----:B------:R-:W3:Y:S08]  /*4200*/  LDC.64 R16, c[0x0][0xb10] ;  /* 0x0002c400ff107b82 */ /* 0x000ef00000000a00 */
[----:B------:R-:W1:Y:S08]  /*4210*/  LDC.64 R6, c[0x0][0xb18] ;  /* 0x0002c600ff067b82 */ /* 0x000e700000000a00 */
[----:B------:R-:W1:Y:S08]  /*4220*/  LDC.64 R4, c[0x0][0xb28] ;  /* 0x0002ca00ff047b82 */ /* 0x000e700000000a00 */
[----:B--2-4-:R-:W1:Y:S02]  /*4230*/  LDC R22, c[0x0][0x374] ;  /* 0x0000dd00ff167b82 */ /* 0x014e640000000800 */
.L_x_99:
[----:B------:R-:W-:Y:S02]  /*4240*/  LEA R0, R27, UR7, 0x3 ;  /* 0x000000071b007c11 */ /* 0x000fe4000f8e18ff */
[----:B------:R-:W-:Y:S02]  /*4250*/  SHF.L.U32 R3, R25, 0x1f, RZ ;  /* 0x0000001f19037819 */ /* 0x000fe400000006ff */
[----:B------:R-:W-:Y:S02]  /*4260*/  LEA R28, R27, UR7, 0x4 ;  /* 0x000000071b1c7c11 */ /* 0x000fe4000f8e20ff */
[----:B--2---:R-:W2:Y:S02]  /*4270*/  SYNCS.PHASECHK.TRANS64.TRYWAIT P0, [R0+URZ+0x80], R3 ;  /* 0x00008003000075a7 */ /* 0x004ea400080011ff */
[----:B--2---:R-:W-:Y:S05]  /*4280*/  @!P0 BRA `(.L_x_85) ;  /* 0x00000078004c8947 */ /* 0x004fea0003800000 */
.L_x_212:
[----:B------:R-:W-:Y:S01]  /*4290*/  ISETP.GE.AND P0, PT, R26, 0x1, PT ;  /* 0x000000011a00780c */ /* 0x000fe20003f06270 */
[----:B------:R-:W4:Y:S01]  /*42a0*/  LDS.128 R28, [R28+0x110] ;  /* 0x000110001c1c7984 */ /* 0x000f220000000c00 */
[----:B--2---:R-:W-:Y:S01]  /*42b0*/  VIADD R0, R0, 0x90 ;  /* 0x0000009000007836 */ /* 0x004fe20000000000 */
[----:B------:R-:W-:Y:S01]  /*42c0*/  @!PT LDS RZ, [RZ] ;  /* 0x00000000fffff984 */ /* 0x000fe20000000800 */
[----:B------:R-:W-:Y:S01]  /*42d0*/  @!PT LDS RZ, [RZ] ;  /* 0x00000000fffff984 */ /* 0x000fe20000000800 */
[----:B------:R-:W-:Y:S01]  /*42e0*/  @!PT LDS RZ, [RZ] ;  /* 0x00000000fffff984 */ /* 0x000fe20000000800 */
[----:B------:R-:W-:Y:S01]  /*42f0*/  @!PT LDS RZ, [RZ] ;  /* 0x00000000fffff984 */ /* 0x000fe20000000800 */
[----:B------:R2:W-:Y:S06]  /*4300*/  MEMBAR.ALL.CTA ;  /* 0x0000000000007992 */ /* 0x0005ec0000008000 */
[----:B--2---:R-:W2:Y:S01]  /*4310*/  FENCE.VIEW.ASYNC.S ;  /* 0x00000000000073c6 */ /* 0x004ea20000000000 */
[----:B------:R-:W-:Y:S04]  /*4320*/  PRMT R0, RZ, 0x654, R0 ;  /* 0x00000654ff007816 */ /* 0x000fe80000000000 */
[----:B--2---:R2:W-:Y:S01]  /*4330*/  SYNCS.ARRIVE.TRANS64.RED.A1T0 RZ, [R0+URZ], RZ ;  /* 0x000000ff00ff79a7 */ /* 0x0045e200081004ff */
[----:B----4-:R-:W-:Y:S11]  /*4340*/  LOP3.LUT P3, RZ, R30, 0x1, RZ, 0xc0, !PT ;  /* 0x000000011eff7812 */ /* 0x010ff6000786c0ff */
[----:B------:R-:W-:Y:S02]  /*4350*/  @!UPT UIADD3 URZ, UPT, UPT, URZ, URZ, URZ ;  /* 0x000000fffffff290 */ /* 0x000fe4000fffe0ff */
[----:B------:R-:W-:Y:S02]  /*4360*/  @P3 MOV R13, R28 ;  /* 0x0000001c000d3202 */ /* 0x000fe40000000f00 */
[----:B------:R-:W-:Y:S01]  /*4370*/  @P3 LOP3.LUT R8, R29, 0xffff, RZ, 0xc0, !PT ;  /* 0x0000ffff1d083812 */ /* 0x000fe200078ec0ff */
[----:B--2---:R-:W-:Y:S06]  /*4380*/  @!P0 BRA `(.L_x_86) ;  /* 0x0000000000a48947 */ /* 0x004fec0003800000 */
[----:B-1----:R-:W-:Y:S01]  /*4390*/  IMAD.HI.U32 R37, R22, R7, RZ ;  /* 0x0000000716257227 */ /* 0x002fe200078e00ff */
[----:B------:R-:W-:Y:S02]  /*43a0*/  ISETP.NE.AND P0, PT, R6, 0x1, PT ;  /* 0x000000010600780c */ /* 0x000fe40003f05270 */
[----:B------:R-:W-:Y:S01]  /*43b0*/  ISETP.NE.AND P2, PT, R26, 0x1, PT ;  /* 0x000000011a00780c */ /* 0x000fe20003f45270 */
[----:B---3--:R-:W-:Y:S01]  /*43c0*/  IMAD.HI.U32 R34, R19, R16, RZ ;  /* 0x0000001013227227 */ /* 0x008fe200078e00ff */
[----:B------:R-:W-:Y:S02]  /*43d0*/  SHF.R.U32.HI R37, RZ, R18, R37 ;  /* 0x00000012ff257219 */ /* 0x000fe40000011625 */
[----:B------:R-:W-:Y:S01]  /*43e0*/  ISETP.NE.AND P4, PT, R2, 0x1, PT ;  /* 0x000000010200780c */ /* 0x000fe20003f85270 */
[----:B------:R-:W-:Y:S01]  /*43f0*/  IMAD.HI.U32 R36, R13, R16, RZ ;  /* 0x000000100d247227 */ /* 0x000fe200078e00ff */
[----:B------:R-:W-:Y:S02]  /*4400*/  SHF.R.U32.HI R34, RZ, R17, R34 ;  /* 0x00000011ff227219 */ /* 0x000fe40000011622 */
[----:B------:R-:W-:Y:S01]  /*4410*/  SEL R3, R22, R37, !P0 ;  /* 0x0000002516037207 */ /* 0x000fe20004000000 */
[C---:B------:R-:W-:Y:S01]  /*4420*/  IMAD.HI.U32 R37, R8.reuse, R7, RZ ;  /* 0x0000000708257227 */ /* 0x040fe200078e00ff */
[----:B------:R-:W-:Y:S02]  /*4430*/  SEL R11, R19, R34, !P4 ;  /* 0x00000022130b7207 */ /* 0x000fe40006000000 */
[----:B------:R-:W-:Y:S01]  /*4440*/  SHF.R.U32.HI R36, RZ, R17, R36 ;  /* 0x00000011ff247219 */ /* 0x000fe20000011624 */
[----:B------:R-:W-:Y:S01]  /*4450*/  IMAD.HI.U32 R38, R3, R4, RZ ;  /* 0x0000000403267227 */ /* 0x000fe200078e00ff */
[----:B------:R-:W-:Y:S03]  /*4460*/  SHF.R.U32.HI R37, RZ, R18, R37 ;  /* 0x00000012ff257219 */ /* 0x000fe60000011625 */
[----:B------:R-:W-:Y:S01]  /*4470*/  IMAD.HI.U32 R34, R11, R4, RZ ;  /* 0x000000040b227227 */ /* 0x000fe200078e00ff */
[----:B------:R-:W-:Y:S02]  /*4480*/  @P2 SHF.R.U32.HI R3, RZ, R5, R38 ;  /* 0x00000005ff032219 */ /* 0x000fe40000011626 */
[----:B------:R-:W-:Y:S02]  /*4490*/  SEL R9, R8, R37, !P0 ;  /* 0x0000002508097207 */ /* 0x000fe40004000000 */
[----:B------:R-:W-:Y:S01]  /*44a0*/  @P2 SHF.R.U32.HI R11, RZ, R5, R34 ;  /* 0x00000005ff0b2219 */ /* 0x000fe20000011622 */
[C---:B------:R-:W-:Y:S01]  /*44b0*/  IMAD R10, R26.reuse, R3, RZ ;  /* 0x000000031a0a7224 */ /* 0x040fe200078e02ff */
[----:B------:R-:W-:Y:S01]  /*44c0*/  SEL R3, R13, R36, !P4 ;  /* 0x000000240d037207 */ /* 0x000fe20006000000 */
[C---:B------:R-:W-:Y:S03]  /*44d0*/  IMAD.HI.U32 R14, R9.reuse, R4, RZ ;  /* 0x00000004090e7227 */ /* 0x040fe600078e00ff */
[----:B------:R-:W-:Y:S01]  /*44e0*/  ISETP.GE.AND P0, PT, R9, R10, PT ;  /* 0x0000000a0900720c */ /* 0x000fe20003f06270 */
[C---:B------:R-:W-:Y:S01]  /*44f0*/  IMAD R12, R26.reuse, R11, RZ ;  /* 0x0000000b1a0c7224 */ /* 0x040fe200078e02ff */
[-C--:B------:R-:W-:Y:S04]  /*4500*/  SHF.R.U32.HI R14, RZ, R5.reuse, R14 ;  /* 0x00000005ff0e7219 */ /* 0x080fe8000001160e */
[----:B------:R-:W-:Y:S02]  /*4510*/  ISETP.GE.OR P0, PT, R3, R12, P0 ;  /* 0x0000000c0300720c */ /* 0x000fe40000706670 */
[----:B------:R-:W-:Y:S05]  /*4520*/  SEL R15, R9, R14, !P2 ;  /* 0x0000000e090f7207 */ /* 0x000fea0005000000 */
[----:B------:R-:W-:Y:S04]  /*4530*/  IMAD.MOV R14, RZ, RZ, -R15 ;  /* 0x000000ffff0e7224 */ /* 0x000fe800078e0a0f */
[----:B------:R-:W-:Y:S02]  /*4540*/  IMAD R14, R26, R14, R9 ;  /* 0x0000000e1a0e7224 */ /* 0x000fe400078e0209 */
[C---:B------:R-:W-:Y:S05]  /*4550*/  @!P0 IMAD.HI.U32 R10, R3.reuse, R4, RZ ;  /* 0x00000004030a8227 */ /* 0x040fea00078e00ff */
[----:B------:R-:W-:Y:S04]  /*4560*/  @!P0 SHF.R.U32.HI R10, RZ, R5, R10 ;  /* 0x00000005ff0a8219 */ /* 0x000fe8000001160a */
[----:B------:R-:W-:Y:S01]  /*4570*/  @!P0 SEL R0, R3, R10, !P2 ;  /* 0x0000000a03008207 */ /* 0x000fe20005000000 */
[----:B------:R-:W-:Y:S03]  /*4580*/  IMAD.MOV R10, RZ, RZ, -R3 ;  /* 0x000000ffff0a7224 */ /* 0x000fe600078e0a03 */
[----:B------:R-:W-:Y:S01]  /*4590*/  @!P0 IADD3 R15, PT, PT, R15, -R0, RZ ;  /* 0x800000000f0f8210 */ /* 0x000fe20007ffe0ff */
[----:B------:R-:W-:Y:S01]  /*45a0*/  @!P0 IMAD R0, R11, R14, R0 ;  /* 0x0000000e0b008224 */ /* 0x000fe200078e0200 */
[----:B------:R-:W-:Y:S01]  /*45b0*/  IADD3 R11, PT, PT, -R9, RZ, RZ ;  /* 0x000000ff090b7210 */ /* 0x000fe20007ffe1ff */
[----:B------:R-:W-:Y:S02]  /*45c0*/  IMAD R13, R2, R10, R13 ;  /* 0x0000000a020d7224 */ /* 0x000fe400078e020d */
[----:B------:R-:W-:Y:S02]  /*45d0*/  @!P0 IMAD R9, R15, R26, R3 ;  /* 0x0000001a0f098224 */ /* 0x000fe400078e0203 */
[----:B------:R-:W-:Y:S02]  /*45e0*/  @!P0 IMAD.MOV.U32 R3, RZ, RZ, R0 ;  /* 0x000000ffff038224 */ /* 0x000fe400078e0000 */
[----:B------:R-:W-:Y:S02]  /*45f0*/  IMAD R8, R6, R11, R8 ;  /* 0x0000000b06087224 */ /* 0x000fe400078e0208 */
[----:B------:R-:W-:Y:S02]  /*4600*/  IMAD R13, R3, R2, R13 ;  /* 0x00000002030d7224 */ /* 0x000fe400078e020d */
[----:B------:R-:W-:Y:S02]  /*4610*/  IMAD R8, R9, R6, R8 ;  /* 0x0000000609087224 */ /* 0x000fe400078e0208 */
.L_x_86:
[----:B------:R-:W-:Y:S05]  /*4620*/  BRA.U UP1, `(.L_x_87) ;  /* 0x0000000101107547 */ /* 0x000fea000b800000 */
[----:B------:R-:W-:Y:S04]  /*4630*/  MOV R0, UR6 ;  /* 0x0000000600007c02 */ /* 0x000fe80008000f00 */
[----:B------:R-:W-:Y:S04]  /*4640*/  SHF.L.U32 R3, R0, 0x1f, RZ ;  /* 0x0000001f00037819 */ /* 0x000fe800000006ff */
[----:B------:R-:W2:Y:S02]  /*4650*/  SYNCS.PHASECHK.TRANS64.TRYWAIT P0, [UR7+0x78], R3 ;  /* 0x00007803ff0075a7 */ /* 0x000ea40008001107 */
[----:B--2---:R-:W-:Y:S05]  /*4660*/  @!P0 BRA `(.L_x_88) ;  /* 0x0000007400688947 */ /* 0x004fea0003800000 */
.L_x_87:
[----:B------:R-:W-:Y:S01]  /*4670*/  R2UR UR43, R21 ;  /* 0x00000000152b72ca */ /* 0x000fe200000e0000 */
[----:B------:R-:W-:Y:S01]  /*4680*/  IMAD.MOV.U32 R12, RZ, RZ, 0x1 ;  /* 0x00000001ff0c7424 */ /* 0x000fe200078e00ff */
[----:B------:R-:W-:Y:S02]  /*4690*/  R2UR UR42, R20 ;  /* 0x00000000142a72ca */ /* 0x000fe400000e0000 */
[----:B------:R-:W-:Y:S02]  /*46a0*/  ISETP.NE.U32.AND P2, PT, RZ, UR4, PT ;  /* 0x00000004ff007c0c */ /* 0x000fe4000bf45070 */
[----:B------:R-:W-:Y:S02]  /*46b0*/  SHF.L.U32 R12, R12, 0x1f, RZ ;  /* 0x0000001f0c0c7819 */ /* 0x000fe400000006ff */
[----:B------:R-:W-:Y:S05]  /*46c0*/  ISETP.NE.AND.EX P2, PT, RZ, UR5, PT, P2 ;  /* 0x00000005ff007c0c */ /* 0x000fea000bf45320 */
[----:B------:R-:W-:Y:S02]  /*46d0*/  USHF.L.U32 UR43, UR43, 0x7, URZ ;  /* 0x000000072b2b7899 */ /* 0x000fe400080006ff */
[----:B------:R-:W-:Y:S01]  /*46e0*/  USHF.L.U32 UR42, UR42, 0x7, URZ ;  /* 0x000000072a2a7899 */ /* 0x000fe200080006ff */
[----:B------:R-:W-:Y:S11]  /*46f0*/  BRA.U !UP3, `(.L_x_89) ;  /* 0x000000010b347547 */ /* 0x000ff6000b800000 */
[----:B------:R-:W-:Y:S01]  /*4700*/  UPLOP3.LUT UP0, UPT, UPT, UPT, UP2, 0x80, 0x8 ;  /* 0x000000000008789c */ /* 0x000fe20003f0f020 */
[----:B--2---:R-:W-:Y:S02]  /*4710*/  HFMA2 R0, -RZ, RZ, 0, 5.9604644775390625e-08 ;  /* 0x00000001ff007431 */ /* 0x004fe400000001ff */
[----:B------:R-:W-:Y:S03]  /*4720*/  IMAD.MOV.U32 R67, RZ, RZ, 0x1 ;  /* 0x00000001ff437424 */ /* 0x000fe600078e00ff */
[----:B------:R-:W-:Y:S05]  /*4730*/  PLOP3.LUT P0, PT, PT, PT, UP0, 0x80, 0x8 ;  /* 0x000000000008781c */ /* 0x000fea0003f0f008 */
[----:B------:R-:W2:Y:S01]  /*4740*/  @UP0 LDCU.64 UR10, c[0x0][0x888] ;  /* 0x00011100ff0a07ac */ /* 0x000ea20008000a00 */
[----:B------:R-:W-:Y:S07]  /*4750*/  @UP0 UIMAD UR8, UR36, UR4, URZ ;  /* 0x00000004240802a4 */ /* 0x000fee000f8e02ff */
[----:B------:R-:W-:Y:S01]  /*4760*/  @!P0 PRMT R67, R0, 0x7610, R67 ;  /* 0x0000761000438816 */ /* 0x000fe20000000043 */
[----:B--2---:R-:W-:Y:S03]  /*4770*/  @UP0 UIMAD.WIDE UR10, UR8, 0x4, UR10 ;  /* 0x00000004080a08a5 */ /* 0x004fe6000f8e020a */
[----:B------:R-:W2:Y:S03]  /*4780*/  @!UP0 LDCU UR8, c[0x0][0x880] ;  /* 0x00011000ff0887ac */ /* 0x000ea60008000800 */
[----:B------:R-:W-:Y:S01]  /*4790*/  IMAD.U32 R10, RZ, RZ, UR10 ;  /* 0x0000000aff0a7e24 */ /* 0x000fe2000f8e00ff */
[----:B------:R-:W-:Y:S05]  /*47a0*/  MOV R11, UR11 ;  /* 0x0000000b000b7c02 */ /* 0x000fea0008000f00 */
[----:B------:R4:W5:Y:S02]  /*47b0*/  @P0 LDG.E R35, desc[UR46][R10.64] ;  /* 0x0000002e0a230981 */ /* 0x000964000c1e1900 */
[----:B--2-4-:R-:W-:Y:S07]  /*47c0*/  @!P0 IMAD.U32 R35, RZ, RZ, UR8 ;  /* 0x00000008ff238e24 */ /* 0x014fee000f8e00ff */
.L_x_89:
[----:B-----5:R-:W-:Y:S01]  /*47d0*/  @!P2 FSETP.EQ.AND P0, PT, R35, RZ, PT ;  /* 0x000000ff2300a20b */ /* 0x020fe20003f02000 */
[----:B------:R-:W-:Y:S01]  /*47e0*/  @!UPT UIADD3 URZ, UPT, UPT, URZ, URZ, URZ ;  /* 0x000000fffffff290 */ /* 0x000fe2000fffe0ff */
[----:B------:R-:W-:Y:S11]  /*47f0*/  @!P2 BRA `(.L_x_90) ;  /* 0x000000000014a947 */ /* 0x000ff60003800000 */
[----:B------:R-:W-:Y:S02]  /*4800*/  LOP3.LUT P2, RZ, R67, 0xff, RZ, 0xc0, !PT ;  /* 0x000000ff43ff7812 */ /* 0x000fe4000784c0ff */
[----:B------:R-:W-:Y:S04]  /*4810*/  PLOP3.LUT P0, PT, PT, PT, UP0, 0x80, 0x8 ;  /* 0x000000000008781c */ /* 0x000fe80003f0f008 */
[----:B------:R-:W-:Y:S07]  /*4820*/  PLOP3.LUT P0, PT, P0, PT, PT, 0x8, 0x80 ;  /* 0x000000000080781c */ /* 0x000fee000070e170 */
[----:B------:R-:W-:Y:S11]  /*4830*/  @P2 FSETP.EQ.AND P0, PT, R35, RZ, PT ;  /* 0x000000ff2300220b */ /* 0x000ff60003f02000 */
[----:B------:R-:W-:Y:S02]  /*4840*/  @!UPT UIADD3 URZ, UPT, UPT, URZ, URZ, URZ ;  /* 0x000000fffffff290 */ /* 0x000fe4000fffe0ff */
.L_x_90:
[----:B------:R-:W4:Y:S01]  /*4850*/  SYNCS.PHASECHK.TRANS64.TRYWAIT P2, [UR7+0x50], R12 ;  /* 0x0000500cff0075a7 */ /* 0x000f220008041107 */
[----:B------:R-:W-:Y:S04]  /*4860*/  ELECT P4, URZ, PT ;  /* 0x0000000000ff782f */ /* 0x000fe80003880000 */
[----:B------:R-:W-:Y:S11]  /*4870*/  PLOP3.LUT P4, PT, P0, P4, PT, 0xf2, 0x2f ;  /* 0x00000000002f781c */ /* 0x000ff60000789e72 */
[----:B------:R-:W-:Y:S02]  /*4880*/  @!UPT UIADD3 URZ, UPT, UPT, URZ, URZ, URZ ;  /* 0x000000fffffff290 */ /* 0x000fe4000fffe0ff */
[----:B-1----:R-:W-:Y:S05]  /*4890*/  @!P4 IADD3 R9, P0, PT, R32, 0x580, RZ ;  /* 0x000005802009c810 */ /* 0x002fea0007f1e0ff */
[----:B--2---:R-:W-:Y:S01]  /*48a0*/  @!P4 IMAD.X R0, RZ, RZ, R33, P0 ;  /* 0x000000ffff00c224 */ /* 0x004fe200000e0621 */
[----:B----4-:R-:W-:Y:S07]  /*48b0*/  @!P2 BRA `(.L_x_91) ;  /* 0x0000007000eca947 */ /* 0x010fee0003800000 */
.L_x_215:
[----:B------:R-:W-:Y:S01]  /*48c0*/  @!P4 R2UR UR9, R9 ;  /* 0x000000000909c2ca */ /* 0x000fe200000e0000 */
[----:B------:R-:W-:Y:S01]  /*48d0*/  VOTEU.ALL UP1, P4 ;  /* 0x0000000000ff7886 */ /* 0x000fe20002020000 */
[----:B------:R-:W-:Y:S01]  /*48e0*/  @!P4 R2UR UR8, R0 ;  /* 0x000000000008c2ca */ /* 0x000fe200000e0000 */
[----:B------:R-:W-:Y:S01]  /*48f0*/  @!P4 IMAD.MOV.U32 R0, RZ, RZ, 0x2000 ;  /* 0x00002000ff00c424 */ /* 0x000fe200078e00ff */
[----:B------:R-:W-:Y:S01]  /*4900*/  UMOV UR44, UR36 ;  /* 0x00000024002c7c82 */ /* 0x000fe20008000000 */
[----:B------:R-:W-:Y:S01]  /*4910*/  UPRMT UR21, UR37, 0x654, UR41 ;  /* 0x0000065425157896 */ /* 0x000fe20008000029 */
[----:B------:R-:W-:Y:S01]  /*4920*/  @!P4 IADD3 R9, P0, PT, R32, 0x580, RZ ;  /* 0x000005802009c810 */ /* 0x000fe20007f1e0ff */
[----:B------:R-:W-:Y:S01]  /*4930*/  @!UP1 UIADD3 UR40, UPT, UPT, UR7, 0x200, URZ ;  /* 0x0000020007289890 */ /* 0x000fe2000fffe0ff */
[----:B------:R-:W-:Y:S05]  /*4940*/  VOTEU.ALL UP1, P4 ;  /* 0x0000000000ff7886 */ /* 0x000fea0002020000 */
[----:B------:R-:W-:Y:S01]  /*4950*/  IMAD.U32 R10, RZ, RZ, UR9 ;  /* 0x00000009ff0a7e24 */ /* 0x000fe2000f8e00ff */
[----:B------:R-:W-:Y:S01]  /*4960*/  UMOV UR9, 0x10000000 ;  /* 0x1000000000097882 */ /* 0x000fe20000000000 */
[----:B------:R-:W-:Y:S01]  /*4970*/  IMAD.U32 R11, RZ, RZ, UR8 ;  /* 0x00000008ff0b7e24 */ /* 0x000fe2000f8e00ff */
[----:B------:R-:W-:Y:S02]  /*4980*/  UMOV UR8, 0x0 ;  /* 0x0000000000087882 */ /* 0x000fe40000000000 */
[----:B------:R-:W-:Y:S02]  /*4990*/  @!P4 R2UR UR10, R10 ;  /* 0x000000000a0ac2ca */ /* 0x000fe400000e0000 */
[----:B------:R-:W-:Y:S11]  /*49a0*/  @!P4 R2UR UR11, R11 ;  /* 0x000000000b0bc2ca */ /* 0x000ff600000e0000 */
[----:B------:R-:W-:Y:S02]  /*49b0*/  @!UPT UIADD3 URZ, UPT, UPT, URZ, URZ, URZ ;  /* 0x000000fffffff290 */ /* 0x000fe4000fffe0ff */
[----:B------:R2:W-:Y:S01]  /*49c0*/  @!UP1 UTMALDG.3D [UR40], [UR10], desc[UR8] ;  /* 0x000008280a0095b4 */ /* 0x0005e20008011000 */
[----:B------:R4:W-:Y:S01]  /*49d0*/  @!P4 SYNCS.ARRIVE.TRANS64.RED.A0TR RZ, [UR7+0x30], R0 ;  /* 0x00003000ffffc9a7 */ /* 0x0009e20008300407 */
[----:B------:R-:W-:Y:S01]  /*49e0*/  SYNCS.ARRIVE.TRANS64.RED.A1T0 RZ, [UR21], RZ ;  /* 0x000000ffffff79a7 */ /* 0x000fe20008100415 */
[----:B----4-:R-:W-:Y:S01]  /*49f0*/  @!P4 IMAD.X R0, RZ, RZ, R33, P0 ;  /* 0x000000ffff00c224 */ /* 0x010fe200000e0621 */
[----:B------:R-:W4:Y:S02]  /*4a00*/  SYNCS.PHASECHK.TRANS64.TRYWAIT P2, [UR7+0x58], R12 ;  /* 0x0000580cff0075a7 */ /* 0x000f240008041107 */
[----:B--2-4-:R-:W-:Y:S05]  /*4a10*/  @!P2 BRA `(.L_x_92) ;  /* 0x0000007000aca947 */ /* 0x014fea0003800000 */
.L_x_217:
[----:B------:R-:W-:Y:S01]  /*4a20*/  @!P4 R2UR UR9, R9 ;  /* 0x000000000909c2ca */ /* 0x000fe200000e0000 */
[----:B------:R-:W-:Y:S01]  /*4a30*/  VOTEU.ALL UP1, P4 ;  /* 0x0000000000ff7886 */ /* 0x000fe20002020000 */
[----:B------:R-:W-:Y:S01]  /*4a40*/  @!P4 R2UR UR8, R0 ;  /* 0x000000000008c2ca */ /* 0x000fe200000e0000 */
[----:B------:R-:W-:Y:S01]  /*4a50*/  @!P4 IMAD.MOV.U32 R0, RZ, RZ, 0x2000 ;  /* 0x00002000ff00c424 */ /* 0x000fe200078e00ff */
[----:B------:R-:W-:Y:S01]  /*4a60*/  UMOV UR35, UR43 ;  /* 0x0000002b00237c82 */ /* 0x000fe20008000000 */
[----:B------:R-:W-:Y:S01]  /*4a70*/  UPRMT UR15, UR37, 0x654, UR33 ;  /* 0x00000654250f7896 */ /* 0x000fe20008000021 */
[----:B------:R-:W-:Y:S01]  /*4a80*/  @!P4 IADD3 R9, P0, PT, R32, 0x580, RZ ;  /* 0x000005802009c810 */ /* 0x000fe20007f1e0ff */
[----:B------:R-:W-:Y:S02]  /*4a90*/  @!UP1 UIADD3 UR34, UPT, UPT, UR42, 0x10, URZ ;  /* 0x000000102a229890 */ /* 0x000fe4000fffe0ff */
[----:B------:R-:W-:Y:S01]  /*4aa0*/  @!UP1 UIADD3 UR32, UPT, UPT, UR7, 0x2200, URZ ;  /* 0x0000220007209890 */ /* 0x000fe2000fffe0ff */
[----:B------:R-:W-:Y:S03]  /*4ab0*/  VOTEU.ALL UP1, P4 ;  /* 0x0000000000ff7886 */ /* 0x000fe60002020000 */
        /* <DEDUP_REMOVED lines=13> */
.L_x_219:
[----:B------:R-:W-:Y:S01]  /*4b90*/  @!P4 R2UR UR9, R9 ;  /* 0x000000000909c2ca */ /* 0x000fe200000e0000 */
[----:B------:R-:W-:Y:S01]  /*4ba0*/  VOTEU.ALL UP1, P4 ;  /* 0x0000000000ff7886 */ /* 0x000fe20002020000 */
[----:B------:R-:W-:Y:S01]  /*4bb0*/  @!P4 R2UR UR8, R0 ;  /* 0x000000000008c2ca */ /* 0x000fe200000e0000 */
[----:B------:R-:W-:Y:S01]  /*4bc0*/  @!P4 IMAD.MOV.U32 R0, RZ, RZ, 0x2000 ;  /* 0x00002000ff00c424 */ /* 0x000fe200078e00ff */
[----:B------:R-:W-:Y:S01]  /*4bd0*/  UMOV UR27, UR43 ;  /* 0x0000002b001b7c82 */ /* 0x000fe20008000000 */
[----:B------:R-:W-:Y:S01]  /*4be0*/  UMOV UR28, UR36 ;  /* 0x00000024001c7c82 */ /* 0x000fe20008000000 */
[----:B------:R-:W-:Y:S01]  /*4bf0*/  @!UP1 UIADD3 UR26, UPT, UPT, UR42, 0x20, URZ ;  /* 0x000000202a1a9890 */ /* 0x000fe2000fffe0ff */
[----:B------:R-:W-:Y:S01]  /*4c00*/  @!P4 IADD3 R9, P0, PT, R32, 0x580, RZ ;  /* 0x000005802009c810 */ /* 0x000fe20007f1e0ff */
[----:B------:R-:W-:Y:S01]  /*4c10*/  @!UP1 UIADD3 UR24, UPT, UPT, UR7, 0x4200, URZ ;  /* 0x0000420007189890 */ /* 0x000fe2000fffe0ff */
[----:B------:R-:W-:Y:S01]  /*4c20*/  VOTEU.ALL UP1, P4 ;  /* 0x0000000000ff7886 */ /* 0x000fe20002020000 */
[----:B------:R-:W-:Y:S03]  /*4c30*/  UPRMT UR14, UR37, 0x654, UR25 ;  /* 0x00000654250e7896 */ /* 0x000fe60008000019 */
        /* <DEDUP_REMOVED lines=13> */
.L_x_221:
[----:B------:R-:W-:Y:S01]  /*4d10*/  @!P4 R2UR UR9, R9 ;  /* 0x000000000909c2ca */ /* 0x000fe200000e0000 */
[----:B------:R-:W-:Y:S01]  /*4d20*/  VOTEU.ALL UP1, P4 ;  /* 0x0000000000ff7886 */ /* 0x000fe20002020000 */
[----:B------:R-:W-:Y:S01]  /*4d30*/  @!P4 R2UR UR8, R0 ;  /* 0x000000000008c2ca */ /* 0x000fe200000e0000 */
[----:B------:R-:W-:Y:S01]  /*4d40*/  @!P4 IMAD.MOV.U32 R0, RZ, RZ, 0x2000 ;  /* 0x00002000ff00c424 */ /* 0x000fe200078e00ff */
[----:B------:R-:W-:Y:S01]  /*4d50*/  UMOV UR19, UR43 ;  /* 0x0000002b00137c82 */ /* 0x000fe20008000000 */
[----:B------:R-:W-:Y:S01]  /*4d60*/  UMOV UR20, UR36 ;  /* 0x0000002400147c82 */ /* 0x000fe20008000000 */
[----:B------:R-:W-:Y:S01]  /*4d70*/  @!UP1 UIADD3 UR18, UPT, UPT, UR42, 0x30, URZ ;  /* 0x000000302a129890 */ /* 0x000fe2000fffe0ff */
[----:B------:R-:W-:Y:S01]  /*4d80*/  SHF.L.U32 R20, RZ, 0x1f, RZ ;  /* 0x0000001fff147819 */ /* 0x000fe200000006ff */
[----:B------:R-:W-:Y:S01]  /*4d90*/  @!UP1 UIADD3 UR16, UPT, UPT, UR7, 0x6200, URZ ;  /* 0x0000620007109890 */ /* 0x000fe2000fffe0ff */
[----:B------:R-:W-:Y:S01]  /*4da0*/  @!P4 IADD3 R9, P0, PT, R32, 0x580, RZ ;  /* 0x000005802009c810 */ /* 0x000fe20007f1e0ff */
[----:B------:R-:W-:Y:S01]  /*4db0*/  VOTEU.ALL UP1, P4 ;  /* 0x0000000000ff7886 */ /* 0x000fe20002020000 */
[----:B------:R-:W-:Y:S02]  /*4dc0*/  UPRMT UR13, UR37, 0x654, UR17 ;  /* 0x00000654250d7896 */ /* 0x000fe40008000011 */
        /* <DEDUP_REMOVED lines=13> */
.L_x_223:
[----:B------:R-:W-:Y:S01]  /*4ea0*/  @!P4 R2UR UR9, R9 ;  /* 0x000000000909c2ca */ /* 0x000fe200000e0000 */
[----:B------:R-:W-:Y:S01]  /*4eb0*/  VOTEU.ALL UP1, P4 ;  /* 0x0000000000ff7886 */ /* 0x000fe20002020000 */
[----:B------:R-:W-:Y:S01]  /*4ec0*/  @!P4 R2UR UR8, R0 ;  /* 0x000000000008c2ca */ /* 0x000fe200000e0000 */
[----:B------:R-:W-:Y:S01]  /*4ed0*/  @!P4 IMAD.MOV.U32 R0, RZ, RZ, 0x2000 ;  /* 0x00002000ff00c424 */ /* 0x000fe200078e00ff */
[----:B------:R-:W-:Y:S01]  /*4ee0*/  UMOV UR18, 0x0 ;  /* 0x0000000000127882 */ /* 0x000fe20000000000 */
[----:B------:R-:W-:Y:S01]  /*4ef0*/  UMOV UR19, 0x10000000 ;  /* 0x1000000000137882 */ /* 0x000fe20000000000 */
[----:B------:R-:W-:Y:S01]  /*4f00*/  @!UP1 UIADD3 UR10, UPT, UPT, UR42, 0x40, URZ ;  /* 0x000000402a0a9890 */ /* 0x000fe2000fffe0ff */
[----:B------:R-:W-:Y:S01]  /*4f10*/  @!P4 IADD3 R9, P0, PT, R32, 0x580, RZ ;  /* 0x000005802009c810 */ /* 0x000fe20007f1e0ff */
[----:B------:R-:W-:Y:S01]  /*4f20*/  UMOV UR11, UR43 ;  /* 0x0000002b000b7c82 */ /* 0x000fe20008000000 */
[----:B------:R-:W-:Y:S04]  /*4f30*/  UMOV UR12, UR36 ;  /* 0x00000024000c7c82 */ /* 0x000fe80008000000 */
[----:B------:R-:W-:Y:S01]  /*4f40*/  IMAD.U32 R10, RZ, RZ, UR9 ;  /* 0x00000009ff0a7e24 */ /* 0x000fe2000f8e00ff */
[----:B------:R-:W-:Y:S01]  /*4f50*/  UMOV UR9, UR41 ;  /* 0x0000002900097c82 */ /* 0x000fe20008000000 */
[----:B------:R-:W-:Y:S01]  /*4f60*/  IMAD.U32 R11, RZ, RZ, UR8 ;  /* 0x00000008ff0b7e24 */ /* 0x000fe2000f8e00ff */
[----:B------:R-:W-:Y:S02]  /*4f70*/  @!UP1 UIADD3 UR8, UPT, UPT, UR7, 0x200, URZ ;  /* 0x0000020007089890 */ /* 0x000fe4000fffe0ff */
[----:B------:R-:W-:Y:S01]  /*4f80*/  @!P4 R2UR UR22, R10 ;  /* 0x000000000a16c2ca */ /* 0x000fe200000e0000 */
[----:B------:R-:W-:Y:S01]  /*4f90*/  VOTEU.ALL UP1, P4 ;  /* 0x0000000000ff7886 */ /* 0x000fe20002020000 */
        /* <DEDUP_REMOVED lines=8> */
.L_x_225:
        /* <DEDUP_REMOVED lines=9> */
[----:B------:R-:W-:Y:S03]  /*50b0*/  UMOV UR12, UR36 ;  /* 0x00000024000c7c82 */ /* 0x000fe60008000000 */
[----:B------:R-:W-:Y:S02]  /*50c0*/  @!P4 IMAD.X R21, RZ, RZ, R33, P0 ;  /* 0x000000ffff15c224 */ /* 0x000fe400000e0621 */
        /* <DEDUP_REMOVED lines=11> */
[----:B------:R-:W4:Y:S02]  /*5180*/  SYNCS.PHASECHK.TRANS64.TRYWAIT P2, [UR7+0x60], R20 ;  /* 0x00006014ff0075a7 */ /* 0x000f240008041107 */
[----:B--2-4-:R-:W-:Y:S05]  /*5190*/  @!P2 BRA `(.L_x_97) ;  /* 0x0000006c0044a947 */ /* 0x014fea0003800000 */
.L_x_227:
[----:B------:R-:W2:Y:S01]  /*51a0*/  LDC.64 R14, c[0x0][0xb10] ;  /* 0x0002c400ff0e7b82 */ /* 0x000ea20000000a00 */
[----:B------:R-:W-:Y:S01]  /*51b0*/  @!P4 R2UR UR9, R34 ;  /* 0x000000002209c2ca */ /* 0x000fe200000e0000 */
[----:B------:R-:W-:Y:S01]  /*51c0*/  VOTEU.ALL UP1, P4 ;  /* 0x0000000000ff7886 */ /* 0x000fe20002020000 */
[----:B------:R-:W-:Y:S01]  /*51d0*/  @!P4 R2UR UR8, R21 ;  /* 0x000000001508c2ca */ /* 0x000fe200000e0000 */
[----:B------:R-:W-:Y:S01]  /*51e0*/  @!P4 IMAD.MOV.U32 R21, RZ, RZ, 0x2000 ;  /* 0x00002000ff15c424 */ /* 0x000fe200078e00ff */
[----:B------:R-:W-:Y:S03]  /*51f0*/  UMOV UR18, 0x0 ;  /* 0x0000000000127882 */ /* 0x000fe60000000000 */
[----:B------:R-:W4:Y:S01]  /*5200*/  LDC.64 R10, c[0x0][0xb18] ;  /* 0x0002c600ff0a7b82 */ /* 0x000f220000000a00 */
[----:B------:R-:W-:Y:S01]  /*5210*/  @!UP1 UIADD3 UR10, UPT, UPT, UR42, 0x60, URZ ;  /* 0x000000602a0a9890 */ /* 0x000fe2000fffe0ff */
[----:B------:R-:W-:Y:S01]  /*5220*/  @P3 SHF.R.U32.HI R24, RZ, 0x10, R29 ;  /* 0x00000010ff183819 */ /* 0x000fe2000001161d */
[----:B------:R-:W-:Y:S01]  /*5230*/  UMOV UR19, 0x10000000 ;  /* 0x1000000000137882 */ /* 0x000fe20000000000 */
[----:B------:R-:W-:Y:S01]  /*5240*/  UMOV UR11, UR43 ;  /* 0x0000002b000b7c82 */ /* 0x000fe20008000000 */
[----:B------:R-:W-:Y:S03]  /*5250*/  UMOV UR12, UR36 ;  /* 0x00000024000c7c82 */ /* 0x000fe60008000000 */
[----:B------:R-:W5:Y:S01]  /*5260*/  @!P1 LDC R0, c[0x0][0xb20] ;  /* 0x0002c800ff009b82 */ /* 0x000f620000000800 */
[----:B------:R-:W-:Y:S02]  /*5270*/  VIADD R27, R27, 0x1 ;  /* 0x000000011b1b7836 */ /* 0x000fe40000000000 */
[----:B------:R-:W-:Y:S05]  /*5280*/  IMAD.U32 R36, RZ, RZ, UR9 ;  /* 0x00000009ff247e24 */ /* 0x000fea000f8e00ff */
[----:B-1----:R-:W1:Y:S01]  /*5290*/  @!P1 LDC R3, c[0x0][0xb0c] ;  /* 0x0002c300ff039b82 */ /* 0x002e620000000800 */
[----:B------:R-:W-:Y:S01]  /*52a0*/  IMAD.U32 R37, RZ, RZ, UR8 ;  /* 0x00000008ff257e24 */ /* 0x000fe2000f8e00ff */
[----:B------:R-:W-:Y:S01]  /*52b0*/  @!UP1 UIADD3 UR8, UPT, UPT, UR7, 0x4200, URZ ;  /* 0x0000420007089890 */ /* 0x000fe2000fffe0ff */
[----:B------:R-:W-:Y:S01]  /*52c0*/  @!P4 R2UR UR20, R36 ;  /* 0x000000002414c2ca */ /* 0x000fe200000e0000 */
[----:B------:R-:W-:Y:S02]  /*52d0*/  VOTEU.ALL UP1, P4 ;  /* 0x0000000000ff7886 */ /* 0x000fe40002020000 */
[----:B------:R-:W-:Y:S01]  /*52e0*/  @!P4 R2UR UR21, R37 ;  /* 0x000000002515c2ca */ /* 0x000fe200000e0000 */
[----:B------:R-:W-:Y:S11]  /*52f0*/  UMOV UR9, UR25 ;  /* 0x0000001900097c82 */ /* 0x000ff60008000000 */
[----:B------:R-:W-:Y:S01]  /*5300*/  @!UPT UIADD3 URZ, UPT, UPT, URZ, URZ, URZ ;  /* 0x000000fffffff290 */ /* 0x000fe2000fffe0ff */
[----:B------:R1:W-:Y:S01]  /*5310*/  @!UP1 UTMALDG.3D [UR8], [UR20], desc[UR18] ;  /* 0x00001208140095b4 */ /* 0x0003e20008011000 */
[----:B------:R1:W-:Y:S02]  /*5320*/  @!P4 SYNCS.ARRIVE.TRANS64.RED.A0TR RZ, [UR7+0x40], R21 ;  /* 0x00004015ffffc9a7 */ /* 0x0003e40008300407 */
[----:B-1----:R-:W-:Y:S01]  /*5330*/  @!P1 ISETP.NE.AND P2, PT, R3, 0x1, PT ;  /* 0x000000010300980c */ /* 0x002fe20003f45270 */
[C---:B--2---:R-:W-:Y:S01]  /*5340*/  @!P1 IMAD.HI.U32 R14, R13.reuse, R14, RZ ;  /* 0x0000000e0d0e9227 */ /* 0x044fe200078e00ff */
[----:B----4-:R-:W-:Y:S03]  /*5350*/  @!P1 ISETP.NE.AND P0, PT, R10, 0x1, PT ;  /* 0x000000010a00980c */ /* 0x010fe60003f05270 */
[C---:B------:R-:W-:Y:S01]  /*5360*/  @!P1 IMAD.HI.U32 R11, R8.reuse, R11, RZ ;  /* 0x0000000b080b9227 */ /* 0x040fe200078e00ff */
[----:B------:R-:W-:Y:S04]  /*5370*/  @!P1 SHF.R.U32.HI R14, RZ, R15, R14 ;  /* 0x0000000fff0e9219 */ /* 0x000fe8000001160e */
[----:B-----5:R-:W-:Y:S01]  /*5380*/  @!P1 SHF.R.U32.HI R9, RZ, R0, R11 ;  /* 0x00000000ff099219 */ /* 0x020fe2000001160b */
[----:B------:R-:W-:Y:S01]  /*5390*/  SYNCS.ARRIVE.TRANS64.RED.A1T0 RZ, [UR14], RZ ;  /* 0x000000ffffff79a7 */ /* 0x000fe2000810040e */
[----:B------:R-:W-:Y:S02]  /*53a0*/  @!P1 SEL R14, R13, R14, !P2 ;  /* 0x0000000e0d0e9207 */ /* 0x000fe40005000000 */
[----:B------:R-:W-:Y:S01]  /*53b0*/  @!P1 SEL R9, R8, R9, !P0 ;  /* 0x0000000908099207 */ /* 0x000fe20004000000 */
[----:B------:R-:W1:Y:S04]  /*53c0*/  SYNCS.PHASECHK.TRANS64.TRYWAIT P5, [UR7+0x68], R20 ;  /* 0x00006814ff0075a7 */ /* 0x000e6800080a1107 */
[----:B------:R-:W-:Y:S02]  /*53d0*/  @!P1 IMAD.IADD R0, R9, 0x1, -R14 ;  /* 0x0000000109009824 */ /* 0x000fe400078e0a0e */
[----:B------:R-:W-:Y:S02]  /*53e0*/  @!P1 IMAD.IADD R9, R14, 0x1, -R9 ;  /* 0x000000010e099824 */ /* 0x000fe400078e0a09 */
[----:B------:R-:W-:Y:S02]  /*53f0*/  @!P1 IMAD R13, R0, R3, R13 ;  /* 0x00000003000d9224 */ /* 0x000fe400078e020d */
[----:B------:R-:W-:Y:S01]  /*5400*/  @!P1 IMAD R8, R9, R10, R8 ;  /* 0x0000000a09089224 */ /* 0x000fe200078e0208 */
[----:B-1----:R-:W-:Y:S06]  /*5410*/  @!P5 BRA `(.L_x_98) ;  /* 0x0000006800bcd947 */ /* 0x002fec0003800000 */
.L_x_229:
[----:B-1----:R-:W-:Y:S01]  /*5420*/  @!P4 IADD3 R3, P0, PT, R32, 0x580, RZ ;  /* 0x000005802003c810 */ /* 0x002fe20007f1e0ff */
[----:B------:R-:W-:Y:S01]  /*5430*/  VOTEU.ALL UP1, P4 ;  /* 0x0000000000ff7886 */ /* 0x000fe20002020000 */
[----:B------:R-:W-:Y:S01]  /*5440*/  UMOV UR18, 0x0 ;  /* 0x0000000000127882 */ /* 0x000fe20000000000 */
[----:B------:R-:W-:Y:S01]  /*5450*/  UMOV UR19, 0x10000000 ;  /* 0x1000000000137882 */ /* 0x000fe20000000000 */
[----:B------:R-:W-:Y:S01]  /*5460*/  @!P4 R2UR UR9, R3 ;  /* 0x000000000309c2ca */ /* 0x000fe200000e0000 */
[----:B------:R-:W-:Y:S01]  /*5470*/  @!P4 IMAD.X R0, RZ, RZ, R33, P0 ;  /* 0x000000ffff00c224 */ /* 0x000fe200000e0621 */
[----:B------:R-:W-:Y:S01]  /*5480*/  @!UP1 UIADD3 UR10, UPT, UPT, UR42, 0x70, URZ ;  /* 0x000000702a0a9890 */ /* 0x000fe2000fffe0ff */
[----:B------:R-:W-:Y:S01]  /*5490*/  ISETP.NE.AND P0, PT, R27, 0x2, PT ;  /* 0x000000021b00780c */ /* 0x000fe20003f05270 */
[----:B------:R-:W-:Y:S01]  /*54a0*/  UMOV UR11, UR43 ;  /* 0x0000002b000b7c82 */ /* 0x000fe20008000000 */
[----:B------:R-:W-:Y:S01]  /*54b0*/  UMOV UR12, UR36 ;  /* 0x00000024000c7c82 */ /* 0x000fe20008000000 */
[----:B------:R-:W-:Y:S01]  /*54c0*/  @!P4 R2UR UR8, R0 ;  /* 0x000000000008c2ca */ /* 0x000fe200000e0000 */
[----:B------:R-:W-:Y:S01]  /*54d0*/  IMAD.IADD R20, R8, 0x1, R66 ;  /* 0x0000000108147824 */ /* 0x000fe200078e0242 */
[----:B------:R-:W-:Y:S01]  /*54e0*/  @P3 R2UR UR36, R24 ;  /* 0x00000000182432ca */ /* 0x000fe200000e0000 */
[----:B------:R-:W-:Y:S01]  /*54f0*/  IMAD.IADD R21, R13, 0x1, R68 ;  /* 0x000000010d157824 */ /* 0x000fe200078e0244 */
[----:B------:R-:W-:Y:S02]  /*5500*/  SEL R0, RZ, 0x1, P0 ;  /* 0x00000001ff007807 */ /* 0x000fe40000000000 */
[----:B------:R-:W-:Y:S01]  /*5510*/  SEL R27, R27, RZ, P0 ;  /* 0x000000ff1b1b7207 */ /* 0x000fe20000000000 */
[----:B------:R-:W-:Y:S01]  /*5520*/  IMAD.U32 R10, RZ, RZ, UR9 ;  /* 0x00000009ff0a7e24 */ /* 0x000fe2000f8e00ff */
[----:B------:R-:W-:Y:S01]  /*5530*/  UMOV UR9, UR17 ;  /* 0x0000001100097c82 */ /* 0x000fe20008000000 */
[----:B------:R-:W-:Y:S03]  /*5540*/  LOP3.LUT R25, R25, R0, RZ, 0x3c, !PT ;  /* 0x0000000019197212 */ /* 0x000fe600078e3cff */
[----:B------:R-:W-:Y:S01]  /*5550*/  @!P4 R2UR UR14, R10 ;  /* 0x000000000a0ec2ca */ /* 0x000fe200000e0000 */
[----:B------:R-:W-:Y:S01]  /*5560*/  IMAD.U32 R11, RZ, RZ, UR8 ;  /* 0x00000008ff0b7e24 */ /* 0x000fe2000f8e00ff */
[----:B------:R-:W-:Y:S01]  /*5570*/  @!UP1 UIADD3 UR8, UPT, UPT, UR7, 0x6200, URZ ;  /* 0x0000620007089890 */ /* 0x000fe2000fffe0ff */
[----:B------:R-:W-:Y:S03]  /*5580*/  VOTEU.ALL UP1, P4 ;  /* 0x0000000000ff7886 */ /* 0x000fe60002020000 */
[----:B------:R-:W-:Y:S11]  /*5590*/  @!P4 R2UR UR15, R11 ;  /* 0x000000000b0fc2ca */ /* 0x000ff600000e0000 */
[----:B------:R-:W-:Y:S02]  /*55a0*/  @!UPT UIADD3 URZ, UPT, UPT, URZ, URZ, URZ ;  /* 0x000000fffffff290 */ /* 0x000fe4000fffe0ff */
[----:B------:R2:W-:Y:S01]  /*55b0*/  @!UP1 UTMALDG.3D [UR8], [UR14], desc[UR18] ;  /* 0x000012080e0095b4 */ /* 0x0005e20008011000 */
[----:B------:R2:W-:Y:S01]  /*55c0*/  @!P4 SYNCS.ARRIVE.TRANS64.RED.A0TR RZ, [UR7+0x48], R23 ;  /* 0x00004817ffffc9a7 */ /* 0x0005e20008300407 */
[----:B------:R-:W-:Y:S01]  /*55d0*/  UPLOP3.LUT UP1, UPT, UPT, UPT, UPT, 0x80, 0x8 ;  /* 0x000000000008789c */ /* 0x000fe20003f2f070 */
[----:B------:R-:W-:Y:S01]  /*55e0*/  SYNCS.ARRIVE.TRANS64.RED.A1T0 RZ, [UR13], RZ ;  /* 0x000000ffffff79a7 */ /* 0x000fe2000810040d */
[----:B------:R-:W-:Y:S09]  /*55f0*/  @P3 BRA `(.L_x_99) ;  /* 0xffffffec00103947 */ /* 0x000ff2000383ffff */
[----:B------:R-:W1:Y:S02]  /*5600*/  SYNCS.PHASECHK.TRANS64.TRYWAIT P0, [UR7+0x50], R12 ;  /* 0x0000500cff0075a7 */ /* 0x000e640008001107 */
[----:B-1----:R-:W-:Y:S05]  /*5610*/  @!P0 BRA `(.L_x_100) ;  /* 0x0000006800548947 */ /* 0x002fea0003800000 */
.L_x_231:
[----:B------:R-:W4:Y:S02]  /*5620*/  SYNCS.PHASECHK.TRANS64.TRYWAIT P0, [UR7+0x58], R12 ;  /* 0x0000580cff0075a7 */ /* 0x000f240008001107 */
[----:B----4-:R-:W-:Y:S05]  /*5630*/  @!P0 BRA `(.L_x_101) ;  /* 0x0000006800648947 */ /* 0x010fea0003800000 */
.L_x_233:
[----:B------:R-:W4:Y:S01]  /*5640*/  SYNCS.PHASECHK.TRANS64.TRYWAIT P0, [UR7+0x60], R12 ;  /* 0x0000600cff0075a7 */ /* 0x000f220008001107 */
[----:B------:R-:W-:Y:S01]  /*5650*/  HFMA2 R0, -RZ, RZ, 0, 5.9604644775390625e-08 ;  /* 0x00000001ff007431 */ /* 0x000fe200000001ff */
[----:B----4-:R-:W-:Y:S06]  /*5660*/  @!P0 BRA `(.L_x_102) ;  /* 0x0000006800708947 */ /* 0x010fec0003800000 */
.L_x_235:
[----:B------:R-:W-:Y:S02]  /*5670*/  MOV R2, UR7 ;  /* 0x0000000700027c02 */ /* 0x000fe40008000f00 */
[----:B-1----:R-:W-:-:S07]  /*5680*/  SHF.L.U32 R3, R0, 0x1f, RZ ;  /* 0x0000001f00037819 */ /* 0x002fce00000006ff */
.L_x_103:
[----:B-1----:R1:W4:Y:S02]  /*5690*/  SYNCS.PHASECHK.TRANS64.TRYWAIT P0, [R2+URZ+0x68], R3 ;  /* 0x00006803020075a7 */ /* 0x00232400080011ff */
[----:B----4-:R-:W-:Y:S05]  /*56a0*/  @!P0 NANOSLEEP.SYNCS 0x989680 ;  /* 0x009896800000895d */ /* 0x010fea0003900000 */
[----:B------:R-:W4:Y:S02]  /*56b0*/  @!P0 SYNCS.PHASECHK.TRANS64 P0, [R2+URZ+0x68], R3 ;  /* 0x00006803020085a7 */ /* 0x000f2400080010ff */
[----:B--2-4-:R-:W-:Y:S05]  /*56c0*/  @P0 EXIT ;  /* 0x000000000000094d */ /* 0x014fea0003800000 */
[----:B------:R-:W-:Y:S05]  /*56d0*/  BRA `(.L_x_103) ;  /* 0xfffffffc00ec7947 */ /* 0x000fea000383ffff */
.L_x_84:
[----:B------:R-:W-:-:S06]  /*56e0*/  UISETP.GE.AND UP1, UPT, UR10, 0x4, UPT ;  /* 0x000000040a00788c */ /* 0x000fcc000bf26270 */
[----:B------:R-:W-:-:S13]  /*56f0*/  PLOP3.LUT P0, PT, PT, PT, UP1, 0x80, 0x8 ;  /* 0x000000000008781c */ /* 0x000fda0003f0f018 */
[----:B------:R-:W-:Y:S05]  /*5700*/  @!P0 EXIT ;  /* 0x000000000000894d */ /* 0x000fea0003800000 */
[----:B------:R-:W-:Y:S01]  /*5710*/  BAR.SYNC.DEFER_BLOCKING 0x6, 0xa0 ;  /* 0x0182800000007b1d */ /* 0x000fe20000010000 */
[C---:B------:R-:W-:Y:S01]  /*5720*/  IMAD.SHL.U32 R3, R80.reuse, 0x10, RZ ;  /* 0x0000001050037824 */ /* 0x040fe200078e00ff */
[C---:B------:R-:W-:Y:S01]  /*5730*/  SHF.L.U32 R33, R80.reuse, 0x10, RZ ;  /* 0x0000001050217819 */ /* 0x040fe200000006ff */
[C---:B------:R-:W-:Y:S01]  /*5740*/  IMAD.SHL.U32 R2, R80.reuse, 0x2, RZ ;  /* 0x0000000250027824 */ /* 0x040fe200078e00ff */
[C---:B------:R-:W-:Y:S01]  /*5750*/  LOP3.LUT R81, R80.reuse, 0x60, RZ, 0xc0, !PT ;  /* 0x0000006050517812 */ /* 0x040fe200078ec0ff */
[----:B------:R-:W-:Y:S01]  /*5760*/  HFMA2 R75, -RZ, RZ, 0, 0 ;  /* 0x00000000ff4b7431 */ /* 0x000fe200000001ff */
[----:B------:R-:W-:Y:S02]  /*5770*/  UMOV UR48, 0x400 ;  /* 0x0000040000307882 */ /* 0x000fe40000000000 */
[----:B------:R-:W1:Y:S01]  /*5780*/  LDC R71, c[0x0][0x370] ;  /* 0x0000dc00ff477b82 */ /* 0x000e620000000800 */
[----:B------:R-:W-:Y:S01]  /*5790*/  ULEA UR48, UR37, UR48, 0x18 ;  /* 0x0000003025307291 */ /* 0x000fe2000f8ec0ff */
[----:B------:R-:W-:Y:S01]  /*57a0*/  LOP3.LUT R5, R3, 0x60, RZ, 0xc0, !PT ;  /* 0x0000006003057812 */ /* 0x000fe200078ec0ff */
[----:B------:R-:W-:Y:S01]  /*57b0*/  IMAD.MOV.U32 R30, RZ, RZ, RZ ;  /* 0x000000ffff1e7224 */ /* 0x000fe200078e00ff */
[----:B------:R-:W-:Y:S01]  /*57c0*/  LOP3.LUT R78, R80, 0x2, RZ, 0xc0, !PT ;  /* 0x00000002504e7812 */ /* 0x000fe200078ec0ff */
[----:B------:R-:W-:Y:S01]  /*57d0*/  UIADD3 UR4, UPT, UPT, UR48, 0x200, URZ ;  /* 0x0000020030047890 */ /* 0x000fe2000fffe0ff */
[----:B------:R-:W-:Y:S01]  /*57e0*/  LOP3.LUT R2, R5, 0xc, R2, 0xf8, !PT ;  /* 0x0000000c05027812 */ /* 0x000fe200078ef802 */
[----:B------:R-:W-:Y:S01]  /*57f0*/  IMAD.MOV.U32 R84, RZ, RZ, RZ ;  /* 0x000000ffff547224 */ /* 0x000fe200078e00ff */
[----:B------:R-:W2:Y:S01]  /*5800*/  LDC R28, c[0x0][0xb0c] ;  /* 0x0002c300ff1c7b82 */ /* 0x000ea20000000800 */
[----:B------:R-:W-:Y:S01]  /*5810*/  LOP3.LUT R33, R33, 0x600000, RZ, 0xc0, !PT ;  /* 0x0060000021217812 */ /* 0x000fe200078ec0ff */
[----:B------:R-:W3:Y:S01]  /*5820*/  LDCU.64 UR52, c[0x0][0x348] ;  /* 0x00006900ff3477ac */ /* 0x000ee20008000a00 */
[----:B------:R-:W-:Y:S01]  /*5830*/  IMAD.U32 R73, RZ, RZ, UR4 ;  /* 0x00000004ff497e24 */ /* 0x000fe2000f8e00ff */
[----:B------:R-:W-:-:S02]  /*5840*/  LOP3.LUT R2, R2, 0x790, R3, 0xf8, !PT ;  /* 0x0000079002027812 */ /* 0x000fc400078ef803 */
[----:B------:R-:W-:Y:S01]  /*5850*/  LOP3.LUT R80, R80, 0x4, RZ, 0xc0, !PT ;  /* 0x0000000450507812 */ /* 0x000fe200078ec0ff */
[----:B------:R-:W4:Y:S01]  /*5860*/  LDCU.64 UR38, c[0x0][0x888] ;  /* 0x00011100ff2677ac */ /* 0x000f220008000a00 */
[----:B------:R-:W1:Y:S01]  /*5870*/  LDC R69, c[0x0][0xb20] ;  /* 0x0002c800ff457b82 */ /* 0x000e620000000800 */
[----:B------:R-:W3:Y:S01]  /*5880*/  LDS R0, [UR48+0x130] ;  /* 0x00013030ff007984 */ /* 0x000ee20008000800 */
[----:B------:R-:W-:Y:S01]  /*5890*/  LEA R79, R2, R73, 0x2 ;  /* 0x00000049024f7211 */ /* 0x000fe200078e10ff */
[----:B------:R-:W1:Y:S01]  /*58a0*/  LDCU.64 UR44, c[0x0][0x890] ;  /* 0x00011200ff2c77ac */ /* 0x000e620008000a00 */
[----:B------:R-:W-:-:S03]  /*58b0*/  MOV R76, RZ ;  /* 0x000000ff004c7202 */ /* 0x000fc60000000f00 */
[--C-:B------:R-:W-:Y:S01]  /*58c0*/  IMAD R78, R78, -0x10, R79.reuse ;  /* 0xfffffff04e4e7824 */ /* 0x100fe200078e024f */
[----:B------:R-:W1:Y:S01]  /*58d0*/  LDC R27, c[0x0][0xb30] ;  /* 0x0002cc00ff1b7b82 */ /* 0x000e620000000800 */
[----:B------:R-:W-:Y:S01]  /*58e0*/  IMAD R77, R80, -0x10, R79 ;  /* 0xfffffff0504d7824 */ /* 0x000fe200078e024f */
[----:B------:R-:W-:Y:S01]  /*58f0*/  UMOV UR49, URZ ;  /* 0x000000ff00317c82 */ /* 0x000fe20008000000 */
[----:B------:R-:W-:-:S05]  /*5900*/  UMOV UR51, URZ ;  /* 0x000000ff00337c82 */ /* 0x000fca0008000000 */
[----:B------:R-:W1:Y:S08]  /*5910*/  LDC.64 R64, c[0x0][0xb10] ;  /* 0x0002c400ff407b82 */ /* 0x000e700000000a00 */
[----:B------:R-:W1:Y:S08]  /*5920*/  LDC.64 R24, c[0x0][0xb18] ;  /* 0x0002c600ff187b82 */ /* 0x000e700000000a00 */
[----:B------:R-:W1:Y:S08]  /*5930*/  LDC.64 R22, c[0x0][0xb28] ;  /* 0x0002ca00ff167b82 */ /* 0x000e700000000a00 */
[----:B------:R-:W1:Y:S01]  /*5940*/  LDC.64 R62, c[0x0][0x8b0] ;  /* 0x00022c00ff3e7b82 */ /* 0x000e620000000a00 */
[----:B---3--:R-:W-:-:S07]  /*5950*/  IMAD.IADD R33, R0, 0x1, R33 ;  /* 0x0000000100217824 */ /* 0x008fce00078e0221 */
[----:B------:R-:W3:Y:S08]  /*5960*/  LDC.64 R60, c[0x0][0x8a8] ;  /* 0x00022a00ff3c7b82 */ /* 0x000ef00000000a00 */
[----:B--2-4-:R-:W1:Y:S02]  /*5970*/  LDC R70, c[0x0][0x374] ;  /* 0x0000dd00ff467b82 */ /* 0x014e640000000800 */
.L_x_179:
[C---:B------:R-:W-:Y:S02]  /*5980*/  LEA R0, R84.reuse, UR48, 0x3 ;  /* 0x0000003054007c11 */ /* 0x040fe4000f8e18ff */
[----:B------:R-:W-:Y:S02]  /*5990*/  SHF.L.U32 R3, R75, 0x1f, RZ ;  /* 0x0000001f4b037819 */ /* 0x000fe400000006ff */
[----:B-1----:R-:W-:Y:S02]  /*59a0*/  LEA R16, R84, UR48, 0x4 ;  /* 0x0000003054107c11 */ /* 0x002fe4000f8e20ff */
[----:B------:R-:W2:Y:S02]  /*59b0*/  SYNCS.PHASECHK.TRANS64.TRYWAIT P0, [R0+URZ+0x80], R3 ;  /* 0x00008003000075a7 */ /* 0x000ea400080011ff */
[----:B--23--:R-:W-:Y:S05]  /*59c0*/  @!P0 BRA `(.L_x_104) ;  /* 0x0000006400b08947 */ /* 0x00cfea0003800000 */
.L_x_236:
[----:B------:R-:W4:Y:S01]  /*59d0*/  LDC.64 R12, c[0x0][0xb10] ;  /* 0x0002c400ff0c7b82 */ /* 0x000f220000000a00 */
[----:B------:R-:W3:Y:S01]  /*59e0*/  LDS.128 R16, [R16+0x110] ;  /* 0x0001100010107984 */ /* 0x000ee20000000c00 */
[----:B-1----:R-:W-:Y:S01]  /*59f0*/  ISETP.NE.AND P1, PT, R27, 0x1, PT ;  /* 0x000000011b00780c */ /* 0x002fe20003f25270 */
[----:B--2---:R-:W-:Y:S01]  /*5a00*/  VIADD R0, R0, 0x90 ;  /* 0x0000009000007836 */ /* 0x004fe20000000000 */
[----:B------:R-:W-:Y:S04]  /*5a10*/  ISETP.GE.AND P0, PT, R26, 0x1, PT ;  /* 0x000000011a00780c */ /* 0x000fe80003f06270 */
[----:B------:R-:W1:Y:S01]  /*5a20*/  LDC.64 R10, c[0x0][0xb18] ;  /* 0x0002c600ff0a7b82 */ /* 0x000e620000000a00 */
[----:B------:R-:W-:Y:S01]  /*5a30*/  PRMT R0, RZ, 0x654, R0 ;  /* 0x00000654ff007816 */ /* 0x000fe20000000000 */
[----:B------:R-:W-:Y:S01]  /*5a40*/  @!PT LDS RZ, [RZ] ;  /* 0x00000000fffff984 */ /* 0x000fe20000000800 */
[----:B------:R-:W-:Y:S01]  /*5a50*/  @!PT LDS RZ, [RZ] ;  /* 0x00000000fffff984 */ /* 0x000fe20000000800 */
[----:B------:R-:W-:Y:S01]  /*5a60*/  @!PT LDS RZ, [RZ] ;  /* 0x00000000fffff984 */ /* 0x000fe20000000800 */
[----:B------:R-:W-:Y:S01]  /*5a70*/  @!PT LDS RZ, [RZ] ;  /* 0x00000000fffff984 */ /* 0x000fe20000000800 */
[----:B------:R2:W-:Y:S06]  /*5a80*/  MEMBAR.ALL.CTA ;  /* 0x0000000000007992 */ /* 0x0005ec0000008000 */
[----:B--2---:R-:W2:Y:S01]  /*5a90*/  FENCE.VIEW.ASYNC.S ;  /* 0x00000000000073c6 */ /* 0x004ea20000000000 */
[----:B------:R-:W1:Y:S08]  /*5aa0*/  @!P1 LDC R14, c[0x0][0xb20] ;  /* 0x0002c800ff0e9b82 */ /* 0x000e700000000800 */
[----:B------:R-:W1:Y:S01]  /*5ab0*/  @!P1 LDC R9, c[0x0][0xb0c] ;  /* 0x0002c300ff099b82 */ /* 0x000e620000000800 */
[----:B--2---:R2:W-:Y:S01]  /*5ac0*/  SYNCS.ARRIVE.TRANS64.RED.A1T0 RZ, [R0+URZ], RZ ;  /* 0x000000ff00ff79a7 */ /* 0x0045e200081004ff */
[----:B---3--:R-:W-:Y:S04]  /*5ad0*/  LOP3.LUT P4, RZ, R18, 0x1, RZ, 0xc0, !PT ;  /* 0x0000000112ff7812 */ /* 0x008fe8000788c0ff */
[----:B------:R-:W-:Y:S09]  /*5ae0*/  P2R R82, PR, RZ, 0x10 ;  /* 0x00000010ff527803 */ /* 0x000ff20000000000 */
[----:B------:R-:W-:Y:S02]  /*5af0*/  @P4 MOV R31, R16 ;  /* 0x00000010001f4202 */ /* 0x000fe40000000f00 */
[----:B------:R-:W-:Y:S01]  /*5b00*/  @P4 LOP3.LUT R29, R17, 0xffff, RZ, 0xc0, !PT ;  /* 0x0000ffff111d4812 */ /* 0x000fe200078ec0ff */
[----:B--2-4-:R-:W-:Y:S06]  /*5b10*/  @!P0 BRA `(.L_x_105) ;  /* 0x0000000000a48947 */ /* 0x014fec0003800000 */
[----:B------:R-:W-:Y:S01]  /*5b20*/  IMAD.HI.U32 R36, R70, R25, RZ ;  /* 0x0000001946247227 */ /* 0x000fe200078e00ff */
[----:B------:R-:W-:Y:S02]  /*5b30*/  ISETP.NE.AND P0, PT, R24, 0x1, PT ;  /* 0x000000011800780c */ /* 0x000fe40003f05270 */
[----:B------:R-:W-:Y:S01]  /*5b40*/  ISETP.NE.AND P2, PT, R26, 0x1, PT ;  /* 0x000000011a00780c */ /* 0x000fe20003f45270 */
[-C--:B------:R-:W-:Y:S01]  /*5b50*/  IMAD.HI.U32 R34, R71, R64.reuse, RZ ;  /* 0x0000004047227227 */ /* 0x080fe200078e00ff */
[----:B------:R-:W-:Y:S02]  /*5b60*/  SHF.R.U32.HI R37, RZ, R69, R36 ;  /* 0x00000045ff257219 */ /* 0x000fe40000011624 */
[----:B------:R-:W-:Y:S01]  /*5b70*/  ISETP.NE.AND P3, PT, R28, 0x1, PT ;  /* 0x000000011c00780c */ /* 0x000fe20003f65270 */
[----:B------:R-:W-:Y:S01]  /*5b80*/  IMAD.HI.U32 R40, R29, R25, RZ ;  /* 0x000000191d287227 */ /* 0x000fe200078e00ff */
[----:B------:R-:W-:Y:S02]  /*5b90*/  SHF.R.U32.HI R34, RZ, R65, R34 ;  /* 0x00000041ff227219 */ /* 0x000fe40000011622 */
[----:B------:R-:W-:Y:S01]  /*5ba0*/  SEL R3, R70, R37, !P0 ;  /* 0x0000002546037207 */ /* 0x000fe20004000000 */
[----:B------:R-:W-:Y:S01]  /*5bb0*/  IMAD.HI.U32 R38, R31, R64, RZ ;  /* 0x000000401f267227 */ /* 0x000fe200078e00ff */
[----:B------:R-:W-:Y:S03]  /*5bc0*/  SEL R7, R71, R34, !P3 ;  /* 0x0000002247077207 */ /* 0x000fe60005800000 */
[-C--:B------:R-:W-:Y:S01]  /*5bd0*/  IMAD.HI.U32 R34, R3, R22.reuse, RZ ;  /* 0x0000001603227227 */ /* 0x080fe200078e00ff */
[----:B------:R-:W-:Y:S03]  /*5be0*/  SHF.R.U32.HI R38, RZ, R65, R38 ;  /* 0x00000041ff267219 */ /* 0x000fe60000011626 */
[----:B------:R-:W-:Y:S01]  /*5bf0*/  IMAD.HI.U32 R36, R7, R22, RZ ;  /* 0x0000001607247227 */ /* 0x000fe200078e00ff */
[----:B------:R-:W-:Y:S02]  /*5c00*/  @P2 SHF.R.U32.HI R3, RZ, R23, R34 ;  /* 0x00000017ff032219 */ /* 0x000fe40000011622 */
[----:B------:R-:W-:Y:S02]  /*5c10*/  SHF.R.U32.HI R34, RZ, R69, R40 ;  /* 0x00000045ff227219 */ /* 0x000fe40000011628 */
[----:B------:R-:W-:Y:S01]  /*5c20*/  @P2 SHF.R.U32.HI R7, RZ, R23, R36 ;  /* 0x00000017ff072219 */ /* 0x000fe20000011624 */
[C---:B------:R-:W-:Y:S01]  /*5c30*/  IMAD R2, R26.reuse, R3, RZ ;  /* 0x000000031a027224 */ /* 0x040fe200078e02ff */
[----:B------:R-:W-:Y:S02]  /*5c40*/  SEL R5, R29, R34, !P0 ;  /* 0x000000221d057207 */ /* 0x000fe40004000000 */
[----:B------:R-:W-:Y:S01]  /*5c50*/  SEL R3, R31, R38, !P3 ;  /* 0x000000261f037207 */ /* 0x000fe20005800000 */
[----:B------:R-:W-:Y:S01]  /*5c60*/  IMAD R4, R26, R7, RZ ;  /* 0x000000071a047224 */ /* 0x000fe200078e02ff */
[C---:B------:R-:W-:Y:S01]  /*5c70*/  ISETP.GE.AND P0, PT, R5.reuse, R2, PT ;  /* 0x000000020500720c */ /* 0x040fe20003f06270 */
[----:B------:R-:W-:Y:S03]  /*5c80*/  IMAD.HI.U32 R6, R5, R22, RZ ;  /* 0x0000001605067227 */ /* 0x000fe600078e00ff */
[----:B------:R-:W-:Y:S01]  /*5c90*/  ISETP.GE.OR P0, PT, R3, R4, P0 ;  /* 0x000000040300720c */ /* 0x000fe20000706670 */
[----:B------:R-:W-:Y:S01]  /*5ca0*/  IMAD.MOV R4, RZ, RZ, -R3 ;  /* 0x000000ffff047224 */ /* 0x000fe200078e0a03 */
[-C--:B------:R-:W-:Y:S03]  /*5cb0*/  SHF.R.U32.HI R6, RZ, R23.reuse, R6 ;  /* 0x00000017ff067219 */ /* 0x080fe60000011606 */
[----:B------:R-:W-:Y:S01]  /*5cc0*/  IMAD R31, R28, R4, R31 ;  /* 0x000000041c1f7224 */ /* 0x000fe200078e021f */
[----:B------:R-:W-:Y:S05]  /*5cd0*/  SEL R15, R5, R6, !P2 ;  /* 0x00000006050f7207 */ /* 0x000fea0005000000 */
[----:B------:R-:W-:Y:S02]  /*5ce0*/  IMAD.MOV R6, RZ, RZ, -R15 ;  /* 0x000000ffff067224 */ /* 0x000fe400078e0a0f */
[C---:B------:R-:W-:Y:S04]  /*5cf0*/  @!P0 IMAD.HI.U32 R2, R3.reuse, R22, RZ ;  /* 0x0000001603028227 */ /* 0x040fe800078e00ff */
[----:B------:R-:W-:Y:S01]  /*5d00*/  IMAD R6, R26, R6, R5 ;  /* 0x000000061a067224 */ /* 0x000fe200078e0205 */
[----:B------:R-:W-:Y:S04]  /*5d10*/  @!P0 SHF.R.U32.HI R2, RZ, R23, R2 ;  /* 0x00000017ff028219 */ /* 0x000fe80000011602 */
[----:B------:R-:W-:Y:S02]  /*5d20*/  @!P0 SEL R0, R3, R2, !P2 ;  /* 0x0000000203008207 */ /* 0x000fe40005000000 */
[----:B------:R-:W-:Y:S02]  /*5d30*/  IADD3 R2, PT, PT, -R5, RZ, RZ ;  /* 0x000000ff05027210 */ /* 0x000fe40007ffe1ff */
[----:B------:R-:W-:Y:S01]  /*5d40*/  @!P0 IADD3 R8, PT, PT, R15, -R0, RZ ;  /* 0x800000000f088210 */ /* 0x000fe20007ffe0ff */
[----:B------:R-:W-:Y:S02]  /*5d50*/  @!P0 IMAD R0, R7, R6, R0 ;  /* 0x0000000607008224 */ /* 0x000fe400078e0200 */
[----:B------:R-:W-:Y:S02]  /*5d60*/  IMAD R29, R24, R2, R29 ;  /* 0x00000002181d7224 */ /* 0x000fe400078e021d */
[----:B------:R-:W-:Y:S02]  /*5d70*/  @!P0 IMAD R5, R8, R26, R3 ;  /* 0x0000001a08058224 */ /* 0x000fe400078e0203 */
[----:B------:R-:W-:Y:S04]  /*5d80*/  @!P0 IMAD.MOV.U32 R3, RZ, RZ, R0 ;  /* 0x000000ffff038224 */ /* 0x000fe800078e0000 */
[----:B------:R-:W-:Y:S02]  /*5d90*/  IMAD R31, R3, R28, R31 ;  /* 0x0000001c031f7224 */ /* 0x000fe400078e021f */
[----:B------:R-:W-:Y:S07]  /*5da0*/  IMAD R29, R5, R24, R29 ;  /* 0x00000018051d7224 */ /* 0x000fee00078e021d */
.L_x_105:
[----:B-1----:R-:W-:Y:S01]  /*5db0*/  @!P1 ISETP.NE.AND P0, PT, R10, 0x1, PT ;  /* 0x000000010a00980c */ /* 0x002fe20003f05270 */
[----:B------:R-:W-:Y:S01]  /*5dc0*/  @!P1 IMAD.HI.U32 R3, R29, R11, RZ ;  /* 0x0000000b1d039227 */ /* 0x000fe200078e00ff */
[----:B------:R-:W-:Y:S01]  /*5dd0*/  R2UR UR42, R21 ;  /* 0x00000000152a72ca */ /* 0x000fe200000e0000 */
[----:B------:R-:W-:Y:S01]  /*5de0*/  BSSY.RECONVERGENT B6, `(.L_x_106) ;  /* 0x0000031000067945 */ /* 0x000fe20003800200 */
[----:B------:R-:W-:Y:S01]  /*5df0*/  R2UR UR41, R20 ;  /* 0x00000000142972ca */ /* 0x000fe200000e0000 */
[----:B------:R-:W-:Y:S01]  /*5e00*/  @!P1 IMAD.HI.U32 R0, R31, R12, RZ ;  /* 0x0000000c1f009227 */ /* 0x000fe200078e00ff */
[----:B------:R-:W-:Y:S02]  /*5e10*/  @!P1 SHF.R.U32.HI R2, RZ, R14, R3 ;  /* 0x0000000eff029219 */ /* 0x000fe40000011603 */
[----:B------:R-:W-:Y:S01]  /*5e20*/  @!P1 ISETP.NE.AND P2, PT, R9, 0x1, PT ;  /* 0x000000010900980c */ /* 0x000fe20003f45270 */
[----:B------:R-:W-:Y:S01]  /*5e30*/  VIADD R84, R84, 0x1 ;  /* 0x0000000154547836 */ /* 0x000fe20000000000 */
[----:B------:R-:W-:Y:S02]  /*5e40*/  @!P1 SEL R2, R29, R2, !P0 ;  /* 0x000000021d029207 */ /* 0x000fe40004000000 */
[----:B------:R-:W-:Y:S02]  /*5e50*/  @!P1 SHF.R.U32.HI R0, RZ, R13, R0 ;  /* 0x0000000dff009219 */ /* 0x000fe40000011600 */
[----:B------:R-:W-:Y:S01]  /*5e60*/  LOP3.LUT P0, RZ, R73, 0x1b0, RZ, 0xc0, !PT ;  /* 0x000001b049ff7812 */ /* 0x000fe2000780c0ff */
[----:B------:R-:W-:Y:S01]  /*5e70*/  USHF.L.U32 UR42, UR42, 0x7, URZ ;  /* 0x000000072a2a7899 */ /* 0x000fe200080006ff */
[----:B------:R-:W-:Y:S01]  /*5e80*/  @!P1 SEL R3, R31, R0, !P2 ;  /* 0x000000001f039207 */ /* 0x000fe20005000000 */
[----:B------:R-:W-:Y:S01]  /*5e90*/  USHF.L.U32 UR41, UR41, 0x7, URZ ;  /* 0x0000000729297899 */ /* 0x000fe200080006ff */
[----:B------:R-:W-:Y:S03]  /*5ea0*/  @P4 SHF.R.U32.HI R74, RZ, 0x10, R17 ;  /* 0x00000010ff4a4819 */ /* 0x000fe60000011611 */
[----:B------:R-:W-:Y:S02]  /*5eb0*/  @!P1 IMAD.IADD R0, R2, 0x1, -R3 ;  /* 0x0000000102009824 */ /* 0x000fe400078e0a03 */
[----:B------:R-:W-:Y:S02]  /*5ec0*/  @!P1 IMAD.IADD R2, R3, 0x1, -R2 ;  /* 0x0000000103029824 */ /* 0x000fe400078e0a02 */
[----:B------:R-:W-:Y:S02]  /*5ed0*/  @!P1 IMAD R31, R0, R9, R31 ;  /* 0x00000009001f9224 */ /* 0x000fe400078e021f */
[----:B------:R-:W-:Y:S01]  /*5ee0*/  @!P1 IMAD R29, R2, R10, R29 ;  /* 0x0000000a021d9224 */ /* 0x000fe200078e021d */
[----:B------:R-:W-:Y:S06]  /*5ef0*/  @!P0 BRA `(.L_x_107) ;  /* 0x00000000007c8947 */ /* 0x000fec0003800000 */
[----:B------:R-:W1:Y:S01]  /*5f00*/  LDCU.64 UR8, c[0x4][0x80] ;  /* 0x01001000ff0877ac */ /* 0x000e620008000a00 */
[----:B------:R-:W-:Y:S01]  /*5f10*/  MOV R2, 0x0 ;  /* 0x0000000000027802 */ /* 0x000fe20000000f00 */
[----:B------:R-:W-:Y:S02]  /*5f20*/  HFMA2 R12, -RZ, RZ, 0, 5.9604644775390625e-08 ;  /* 0x00000001ff0c7431 */ /* 0x000fe400000001ff */
[----:B------:R-:W-:Y:S01]  /*5f30*/  IMAD.MOV.U32 R8, RZ, RZ, 0x70 ;  /* 0x00000070ff087424 */ /* 0x000fe200078e00ff */
[----:B------:R2:W3:Y:S01]  /*5f40*/  LDC.64 R14, c[0x4][R2] ;  /* 0x01000000020e7b82 */ /* 0x0004e20000000a00 */
[----:B------:R-:W4:Y:S01]  /*5f50*/  LDCU.64 UR6, c[0x4][0x88] ;  /* 0x01001100ff0677ac */ /* 0x000f220008000a00 */
[----:B------:R-:W-:Y:S01]  /*5f60*/  IMAD.MOV.U32 R13, RZ, RZ, RZ ;  /* 0x000000ffff0d7224 */ /* 0x000fe200078e00ff */
[----:B------:R-:W2:Y:S01]  /*5f70*/  LDCU.64 UR4, c[0x4][0x8] ;  /* 0x01000100ff0477ac */ /* 0x000ea20008000a00 */
[----:B-1----:R-:W-:Y:S01]  /*5f80*/  MOV R5, UR9 ;  /* 0x0000000900057c02 */ /* 0x002fe20008000f00 */
[----:B------:R-:W-:Y:S01]  /*5f90*/  IMAD.U32 R4, RZ, RZ, UR8 ;  /* 0x00000008ff047e24 */ /* 0x000fe2000f8e00ff */
[----:B----4-:R-:W-:Y:S01]  /*5fa0*/  MOV R7, UR7 ;  /* 0x0000000700077c02 */ /* 0x010fe20008000f00 */
[----:B------:R-:W-:Y:S01]  /*5fb0*/  IMAD.U32 R6, RZ, RZ, UR6 ;  /* 0x00000006ff067e24 */ /* 0x000fe2000f8e00ff */
[----:B--2---:R-:W-:Y:S01]  /*5fc0*/  MOV R11, UR5 ;  /* 0x00000005000b7c02 */ /* 0x004fe20008000f00 */
[----:B------:R-:W-:Y:S02]  /*5fd0*/  IMAD.U32 R10, RZ, RZ, UR4 ;  /* 0x00000004ff0a7e24 */ /* 0x000fe4000f8e00ff */
[----:B------:R-:W-:Y:S07]  /*5fe0*/  LEPC R20, `(.L_x_108) ;  /* 0x000000001014794e */ /* 0x000fee0000000000 */
[----:B---3-5:R-:W-:Y:S05]  /*5ff0*/  CALL.ABS.NOINC R14 ;  /* 0x000000000e007343 */ /* 0x028fea0003c00000 */
.L_x_108:
[----:B------:R-:W1:Y:S01]  /*6000*/  LDCU.64 UR8, c[0x4][0x80] ;  /* 0x01001000ff0877ac */ /* 0x000e620008000a00 */
[----:B------:R-:W2:Y:S01]  /*6010*/  LDC.64 R2, c[0x4][R2] ;  /* 0x0100000002027b82 */ /* 0x000ea20000000a00 */
[----:B------:R-:W-:Y:S02]  /*6020*/  HFMA2 R12, -RZ, RZ, 0, 5.9604644775390625e-08 ;  /* 0x00000001ff0c7431 */ /* 0x000fe400000001ff */
[----:B------:R-:W-:Y:S02]  /*6030*/  IMAD.MOV.U32 R8, RZ, RZ, 0x70 ;  /* 0x00000070ff087424 */ /* 0x000fe400078e00ff */
[----:B------:R-:W-:Y:S01]  /*6040*/  IMAD.MOV.U32 R13, RZ, RZ, RZ ;  /* 0x000000ffff0d7224 */ /* 0x000fe200078e00ff */
[----:B------:R-:W3:Y:S01]  /*6050*/  LDCU.64 UR6, c[0x4][0x88] ;  /* 0x01001100ff0677ac */ /* 0x000ee20008000a00 */
[----:B------:R-:W4:Y:S01]  /*6060*/  LDCU.64 UR4, c[0x4][0x8] ;  /* 0x01000100ff0477ac */ /* 0x000f220008000a00 */
[----:B-1----:R-:W-:Y:S02]  /*6070*/  MOV R4, UR8 ;  /* 0x0000000800047c02 */ /* 0x002fe40008000f00 */
[----:B------:R-:W-:Y:S02]  /*6080*/  MOV R5, UR9 ;  /* 0x0000000900057c02 */ /* 0x000fe40008000f00 */
[----:B---3--:R-:W-:Y:S01]  /*6090*/  MOV R7, UR7 ;  /* 0x0000000700077c02 */ /* 0x008fe20008000f00 */
[----:B------:R-:W-:Y:S01]  /*60a0*/  IMAD.U32 R6, RZ, RZ, UR6 ;  /* 0x00000006ff067e24 */ /* 0x000fe2000f8e00ff */
[----:B----4-:R-:W-:Y:S01]  /*60b0*/  MOV R11, UR5 ;  /* 0x00000005000b7c02 */ /* 0x010fe20008000f00 */
[----:B------:R-:W-:Y:S02]  /*60c0*/  IMAD.U32 R10, RZ, RZ, UR4 ;  /* 0x00000004ff0a7e24 */ /* 0x000fe4000f8e00ff */
[----:B------:R-:W-:Y:S07]  /*60d0*/  LEPC R20, `(.L_x_107) ;  /* 0x000000001014794e */ /* 0x000fee0000000000 */
[----:B--2---:R-:W-:Y:S05]  /*60e0*/  CALL.ABS.NOINC R2 ;  /* 0x0000000002007343 */ /* 0x004fea0003c00000 */
.L_x_107:
[----:B------:R-:W-:Y:S05]  /*60f0*/  BSYNC.RECONVERGENT B6 ;  /* 0x0000000000067941 */ /* 0x000fea0003800200 */
.L_x_106:
[----:B------:R-:W-:Y:S01]  /*6100*/  ISETP.NE.U32.AND P4, PT, R62, RZ, PT ;  /* 0x000000ff3e00720c */ /* 0x000fe20003f85070 */
[----:B------:R-:W-:Y:S01]  /*6110*/  UISETP.NE.AND UP2, UPT, UR50, URZ, UPT ;  /* 0x000000ff3200728c */ /* 0x000fe2000bf45270 */
[----:B------:R-:W-:Y:S01]  /*6120*/  ISETP.NE.U32.AND P2, PT, RZ, UR38, PT ;  /* 0x00000026ff007c0c */ /* 0x000fe2000bf45070 */
[----:B------:R-:W-:Y:S01]  /*6130*/  UISETP.NE.U32.AND UP1, UPT, UR44, URZ, UPT ;  /* 0x000000ff2c00728c */ /* 0x000fe2000bf25070 */
[----:B------:R-:W-:Y:S01]  /*6140*/  ISETP.NE.AND.EX P4, PT, R63, RZ, PT, P4 ;  /* 0x000000ff3f00720c */ /* 0x000fe20003f85340 */
[----:B------:R-:W-:Y:S01]  /*6150*/  UPLOP3.LUT UP0, UPT, UPT, UPT, UPT, 0x40, 0x4 ;  /* 0x000000000004789c */ /* 0x000fe20003f0e870 */
[----:B------:R-:W-:Y:S01]  /*6160*/  ISETP.NE.AND.EX P2, PT, RZ, UR39, PT, P2 ;  /* 0x00000027ff007c0c */ /* 0x000fe2000bf45320 */
[----:B------:R-:W-:Y:S01]  /*6170*/  UISETP.NE.AND.EX UP1, UPT, UR45, URZ, UPT, UP1 ;  /* 0x000000ff2d00728c */ /* 0x000fe2000bf25310 */
[----:B------:R-:W-:Y:S04]  /*6180*/  PLOP3.LUT P1, PT, PT, PT, UP2, 0x80, 0x8 ;  /* 0x000000000008781c */ /* 0x000fe80003f2f028 */
[----:B------:R-:W-:Y:S06]  /*6190*/  @UP2 UPLOP3.LUT UP0, UPT, UPT, UPT, UP1, 0x80, 0x8 ;  /* 0x000000000008289c */ /* 0x000fec0003f0f010 */
[----:B------:R-:W-:Y:S01]  /*61a0*/  PLOP3.LUT P0, PT, PT, PT, UP0, 0x80, 0x8 ;  /* 0x000000000008781c */ /* 0x000fe20003f0f008 */
[----:B------:R-:W-:Y:S01]  /*61b0*/  @!UPT UIADD3 URZ, UPT, UPT, URZ, URZ, URZ ;  /* 0x000000fffffff290 */ /* 0x000fe2000fffe0ff */
[----:B------:R-:W-:Y:S11]  /*61c0*/  BRA.U !UP1, `(.L_x_109) ;  /* 0x0000000109387547 */ /* 0x000ff6000b800000 */
[----:B------:R-:W-:Y:S01]  /*61d0*/  UISETP.NE.U32.AND UP0, UPT, UR38, URZ, UPT ;  /* 0x000000ff2600728c */ /* 0x000fe2000bf05070 */
[----:B------:R-:W-:Y:S02]  /*61e0*/  HFMA2 R0, -RZ, RZ, 0, 5.9604644775390625e-08 ;  /* 0x00000001ff007431 */ /* 0x000fe400000001ff */
[----:B------:R-:W-:Y:S01]  /*61f0*/  IMAD.MOV.U32 R67, RZ, RZ, 0x1 ;  /* 0x00000001ff437424 */ /* 0x000fe200078e00ff */
[----:B------:R-:W-:Y:S06]  /*6200*/  UISETP.NE.AND.EX UP0, UPT, UR39, URZ, UPT, UP0 ;  /* 0x000000ff2700728c */ /* 0x000fec000bf05300 */
[----:B------:R-:W-:Y:S05]  /*6210*/  PLOP3.LUT P3, PT, PT, PT, UP0, 0x80, 0x8 ;  /* 0x000000000008781c */ /* 0x000fea0003f6f008 */
[----:B------:R-:W1:Y:S01]  /*6220*/  @UP0 LDCU.64 UR6, c[0x0][0x888] ;  /* 0x00011100ff0607ac */ /* 0x000e620008000a00 */
[----:B------:R-:W-:Y:S07]  /*6230*/  @UP0 UIMAD UR4, UR36, UR44, URZ ;  /* 0x0000002c240402a4 */ /* 0x000fee000f8e02ff */
[----:B------:R-:W-:Y:S01]  /*6240*/  @!P3 PRMT R67, R0, 0x7610, R67 ;  /* 0x000076100043b816 */ /* 0x000fe20000000043 */
[----:B-1----:R-:W-:Y:S03]  /*6250*/  @UP0 UIMAD.WIDE UR6, UR4, 0x4, UR6 ;  /* 0x00000004040608a5 */ /* 0x002fe6000f8e0206 */
[----:B------:R-:W1:Y:S03]  /*6260*/  @!UP0 LDCU UR4, c[0x0][0x880] ;  /* 0x00011000ff0487ac */ /* 0x000e660008000800 */
[----:B------:R-:W-:Y:S01]  /*6270*/  IMAD.U32 R2, RZ, RZ, UR6 ;  /* 0x00000006ff027e24 */ /* 0x000fe2000f8e00ff */
[----:B------:R-:W-:Y:S05]  /*6280*/  MOV R3, UR7 ;  /* 0x0000000700037c02 */ /* 0x000fea0008000f00 */
[----:B-----5:R2:W5:Y:S02]  /*6290*/  @P3 LDG.E R35, desc[UR46][R2.64] ;  /* 0x0000002e02233981 */ /* 0x020564000c1e1900 */
[----:B-12---:R-:W-:Y:S02]  /*62a0*/  @!P3 IMAD.U32 R35, RZ, RZ, UR4 ;  /* 0x00000004ff23be24 */ /* 0x006fe4000f8e00ff */
.L_x_109:
[----:B------:R-:W-:Y:S05]  /*62b0*/  @!P4 BRA `(.L_x_110) ;  /* 0x000000000020c947 */ /* 0x000fea0003800000 */
[----:B------:R-:W-:Y:S04]  /*62c0*/  ISETP.NE.U32.AND P3, PT, R60, RZ, PT ;  /* 0x000000ff3c00720c */ /* 0x000fe80003f65070 */
[----:B------:R-:W-:Y:S11]  /*62d0*/  ISETP.NE.AND.EX P3, PT, R61, RZ, PT, P3 ;  /* 0x000000ff3d00720c */ /* 0x000ff60003f65330 */
[----:B------:R-:W-:Y:S02]  /*62e0*/  @!UPT UIADD3 URZ, UPT, UPT, URZ, URZ, URZ ;  /* 0x000000fffffff290 */ /* 0x000fe4000fffe0ff */
[----:B------:R-:W1:Y:S01]  /*62f0*/  @P3 LDC.64 R2, c[0x0][0x8a8] ;  /* 0x00022a00ff023b82 */ /* 0x000e620000000a00 */
[----:B------:R-:W-:Y:S04]  /*6300*/  @P3 IMAD R0, R62, UR36, RZ ;  /* 0x000000243e003c24 */ /* 0x000fe8000f8e02ff */
[----:B-1----:R-:W-:Y:S05]  /*6310*/  @P3 IMAD.WIDE R2, R0, 0x4, R2 ;  /* 0x0000000400023825 */ /* 0x002fea00078e0202 */
[----:B-----5:R1:W5:Y:S02]  /*6320*/  @P3 LDG.E R32, desc[UR46][R2.64] ;  /* 0x0000002e02203981 */ /* 0x020364000c1e1900 */
[----:B-1----:R-:W2:Y:S02]  /*6330*/  @!P3 LDC R32, c[0x0][0x8a0] ;  /* 0x00022800ff20bb82 */ /* 0x002ea40000000800 */
.L_x_110:
[----:B-----5:R-:W-:Y:S01]  /*6340*/  FSETP.NEU.AND P3, PT, R35, RZ, PT ;  /* 0x000000ff2300720b */ /* 0x020fe20003f6d000 */
[----:B------:R-:W-:Y:S01]  /*6350*/  BSSY B1, `(.L_x_111) ;  /* 0x0000038000017945 */ /* 0x000fe20003800000 */
[----:B------:R-:W-:Y:S01]  /*6360*/  SEL R3, RZ, 0xffffffff, P2 ;  /* 0xffffffffff037807 */ /* 0x000fe20001000000 */
[----:B------:R-:W-:Y:S01]  /*6370*/  IMAD.MOV.U32 R43, RZ, RZ, 0x1 ;  /* 0x00000001ff2b7424 */ /* 0x000fe200078e00ff */
[----:B------:R-:W-:Y:S01]  /*6380*/  @P1 LOP3.LUT P2, RZ, R67, 0xff, RZ, 0xc0, !PT ;  /* 0x000000ff43ff1812 */ /* 0x000fe2000784c0ff */
[----:B------:R-:W-:Y:S01]  /*6390*/  IMAD R34, R30, 0x80, R33 ;  /* 0x000000801e227824 */ /* 0x000fe200078e0221 */
[----:B------:R-:W-:Y:S01]  /*63a0*/  @P1 SEL R2, RZ, 0xffffffff, P3 ;  /* 0xffffffffff021807 */ /* 0x000fe20001800000 */
[----:B------:R-:W-:Y:S01]  /*63b0*/  IMAD R85, R80, -0x10, R78 ;  /* 0xfffffff050557824 */ /* 0x000fe200078e024e */
[----:B------:R-:W-:Y:S01]  /*63c0*/  LEA R87, R30, UR48, 0x3 ;  /* 0x000000301e577c11 */ /* 0x000fe2000f8e18ff */
[----:B------:R-:W-:Y:S01]  /*63d0*/  IMAD.MOV.U32 R88, RZ, RZ, RZ ;  /* 0x000000ffff587224 */ /* 0x000fe200078e00ff */
[----:B------:R-:W-:Y:S02]  /*63e0*/  @P0 SEL R2, R3, R2, !P2 ;  /* 0x0000000203020207 */ /* 0x000fe40005000000 */
[----:B------:R-:W-:Y:S02]  /*63f0*/  CS2R R46, SRZ ;  /* 0x00000000002e7805 */ /* 0x000fe4000001ff00 */
[----:B------:R-:W-:Y:S02]  /*6400*/  SHF.L.U32 R0, R76, 0x1f, RZ ;  /* 0x0000001f4c007819 */ /* 0x000fe400000006ff */
[----:B------:R-:W-:Y:S02]  /*6410*/  CS2R R44, SRZ ;  /* 0x00000000002c7805 */ /* 0x000fe4000001ff00 */
[----:B------:R-:W-:Y:S02]  /*6420*/  @P1 LOP3.LUT R2, R2, 0x1, RZ, 0xc0, !PT ;  /* 0x0000000102021812 */ /* 0x000fe400078ec0ff */
[----:B------:R-:W-:Y:S02]  /*6430*/  CS2R R50, SRZ ;  /* 0x0000000000327805 */ /* 0x000fe4000001ff00 */
[----:B------:R-:W-:Y:S02]  /*6440*/  PLOP3.LUT P2, PT, PT, PT, UP1, 0x80, 0x8 ;  /* 0x000000000008781c */ /* 0x000fe40003f4f018 */
[----:B------:R-:W-:Y:S02]  /*6450*/  CS2R R48, SRZ ;  /* 0x0000000000307805 */ /* 0x000fe4000001ff00 */
[----:B------:R-:W-:Y:S02]  /*6460*/  ISETP.NE.U32.OR P5, PT, R2, 0x1, !P1 ;  /* 0x000000010200780c */ /* 0x000fe40004fa5470 */
[----:B------:R-:W-:Y:S02]  /*6470*/  CS2R R54, SRZ ;  /* 0x0000000000367805 */ /* 0x000fe4000001ff00 */
[----:B------:R-:W-:Y:S02]  /*6480*/  LOP3.LUT P4, R83, R67, 0xff, RZ, 0xc0, !PT ;  /* 0x000000ff43537812 */ /* 0x000fe4000788c0ff */
[----:B------:R-:W-:Y:S02]  /*6490*/  CS2R R52, SRZ ;  /* 0x0000000000347805 */ /* 0x000fe4000001ff00 */
[----:B------:R-:W-:Y:S02]  /*64a0*/  SEL R2, RZ, 0xffffffff, P3 ;  /* 0xffffffffff027807 */ /* 0x000fe40001800000 */
[----:B------:R-:W-:Y:S02]  /*64b0*/  CS2R R58, SRZ ;  /* 0x00000000003a7805 */ /* 0x000fe4000001ff00 */
[----:B------:R-:W-:Y:S02]  /*64c0*/  P2R R86, PR, RZ, 0x20 ;  /* 0x00000020ff567803 */ /* 0x000fe40000000000 */
[----:B------:R-:W-:Y:S02]  /*64d0*/  CS2R R56, SRZ ;  /* 0x0000000000387805 */ /* 0x000fe4000001ff00 */
[----:B------:R-:W-:Y:S02]  /*64e0*/  @P2 SEL R2, R3, R2, !P4 ;  /* 0x0000000203022207 */ /* 0x000fe40006000000 */
[----:B------:R-:W-:Y:S02]  /*64f0*/  @P5 SHF.L.U32 R4, RZ, 0x1f, RZ ;  /* 0x0000001fff045819 */ /* 0x000fe400000006ff */
[----:B------:R-:W-:Y:S02]  /*6500*/  LOP3.LUT R2, R2, 0x1, RZ, 0xc0, !PT ;  /* 0x0000000102027812 */ /* 0x000fe400078ec0ff */
[----:B------:R-:W1:Y:S02]  /*6510*/  @P5 SYNCS.PHASECHK.TRANS64.TRYWAIT P1, [UR48+0x30], R4 ;  /* 0x00003004ff0055a7 */ /* 0x000e640008021130 */
[----:B------:R-:W-:Y:S04]  /*6520*/  ISETP.NE.U32.AND P2, PT, R2, 0x1, PT ;  /* 0x000000010200780c */ /* 0x000fe80003f45070 */
[----:B------:R-:W-:Y:S01]  /*6530*/  P2R R89, PR, RZ, 0x4 ;  /* 0x00000004ff597803 */ /* 0x000fe20000000000 */
[----:B------:R3:W4:Y:S01]  /*6540*/  SYNCS.PHASECHK.TRANS64.TRYWAIT P0, [R87+URZ+0xa0], R0 ;  /* 0x0000a000570075a7 */ /* 0x00072200080011ff */
[----:B-1----:R-:W-:Y:S01]  /*6550*/  @P5 SEL R43, RZ, 0x1, !P1 ;  /* 0x00000001ff2b5807 */ /* 0x002fe20004800000 */
[----:B---3--:R-:W-:Y:S06]  /*6560*/  @!P5 BRA `(.L_x_112) ;  /* 0x000000000058d947 */ /* 0x008fec0003800000 */
[----:B------:R-:W-:Y:S01]  /*6570*/  IMAD.MOV.U32 R47, RZ, RZ, RZ ;  /* 0x000000ffff2f7224 */ /* 0x000fe200078e00ff */
[----:B------:R-:W-:Y:S01]  /*6580*/  ISETP.NE.AND P1, PT, R43, RZ, PT ;  /* 0x000000ff2b00720c */ /* 0x000fe20003f25270 */
[----:B------:R-:W-:Y:S01]  /*6590*/  BSSY B0, `(.L_x_113) ;  /* 0x000000c000007945 */ /* 0x000fe20003800000 */
[----:B------:R-:W-:Y:S02]  /*65a0*/  CS2R R58, SRZ ;  /* 0x00000000003a7805 */ /* 0x000fe4000001ff00 */
[----:B------:R-:W-:Y:S02]  /*65b0*/  CS2R R56, SRZ ;  /* 0x0000000000387805 */ /* 0x000fe4000001ff00 */
[----:B------:R-:W-:Y:S02]  /*65c0*/  CS2R R54, SRZ ;  /* 0x0000000000367805 */ /* 0x000fe4000001ff00 */
[----:B------:R-:W-:Y:S02]  /*65d0*/  CS2R R52, SRZ ;  /* 0x0000000000347805 */ /* 0x000fe4000001ff00 */
[----:B------:R-:W-:Y:S02]  /*65e0*/  CS2R R50, SRZ ;  /* 0x0000000000327805 */ /* 0x000fe4000001ff00 */
[----:B------:R-:W-:Y:S02]  /*65f0*/  CS2R R48, SRZ ;  /* 0x0000000000307805 */ /* 0x000fe4000001ff00 */
[----:B------:R-:W-:Y:S01]  /*6600*/  CS2R R44, SRZ ;  /* 0x00000000002c7805 */ /* 0x000fe2000001ff00 */
[----:B------:R-:W-:Y:S06]  /*6610*/  @P1 BRA `(.L_x_114) ;  /* 0x00000000000c1947 */ /* 0x000fec0003800000 */
[----:B------:R-:W-:Y:S04]  /*6620*/  SHF.L.U32 R3, RZ, 0x1f, RZ ;  /* 0x0000001fff037819 */ /* 0x000fe800000006ff */
[----:B------:R-:W1:Y:S02]  /*6630*/  SYNCS.PHASECHK.TRANS64.TRYWAIT P1, [UR48+0x30], R3 ;  /* 0x00003003ff0075a7 */ /* 0x000e640008021130 */
[----:B-1----:R-:W-:Y:S05]  /*6640*/  @!P1 BRA `(.L_x_115) ;  /* 0x0000005800a49947 */ /* 0x002fea0003800000 */
.L_x_114:
[----:B------:R-:W-:Y:S05]  /*6650*/  BSYNC B0 ;  /* 0x0000000000007941 */ /* 0x000fea0003800000 */
.L_x_113:
[----:B------:R-:W-:Y:S01]  /*6660*/  ISETP.NE.AND P1, PT, R89, RZ, PT ;  /* 0x000000ff5900720c */ /* 0x000fe20003f25270 */
[----:B------:R-:W-:Y:S11]  /*6670*/  HFMA2 R88, -RZ, RZ, 0, 5.9604644775390625e-08 ;  /* 0x00000001ff587431 */ /* 0x000ff600000001ff */
[----:B------:R-:W-:Y:S01]  /*6680*/  @!UPT UIADD3 URZ, UPT, UPT, URZ, URZ, URZ ;  /* 0x000000fffffff290 */ /* 0x000fe2000fffe0ff */
[----:B------:R3:W1:Y:S04]  /*6690*/  @P1 LDS.128 R56, [R79] ;  /* 0x000000004f381984 */ /* 0x0006680000000c00 */
[----:B------:R3:W1:Y:S04]  /*66a0*/  @P1 LDS.128 R52, [R78+0x10] ;  /* 0x000010004e341984 */ /* 0x0006680000000c00 */
[----:B------:R3:W1:Y:S04]  /*66b0*/  @P1 LDS.128 R48, [R77+0x20] ;  /* 0x000020004d301984 */ /* 0x0006680000000c00 */
[----:B------:R3:W1:Y:S02]  /*66c0*/  @P1 LDS.128 R44, [R85+0x30] ;  /* 0x00003000552c1984 */ /* 0x0006640000000c00 */
.L_x_112:
[----:B------:R-:W-:Y:S05]  /*66d0*/  BSYNC B1 ;  /* 0x0000000000017941 */ /* 0x000fea0003800000 */
.L_x_111:
[----:B-1----:R-:W-:Y:S04]  /*66e0*/  SHF.R.U32.HI R3, RZ, 0x15, R34 ;  /* 0x00000015ff037819 */ /* 0x002fe80000011622 */
[----:B------:R-:W-:Y:S01]  /*66f0*/  LOP3.LUT P1, RZ, R3, 0x3, R72, 0x48, !PT ;  /* 0x0000000303ff7812 */ /* 0x000fe20007824848 */
[----:B------:R-:W-:Y:S01]  /*6700*/  @!UPT UIADD3 URZ, UPT, UPT, URZ, URZ, URZ ;  /* 0x000000fffffff290 */ /* 0x000fe2000fffe0ff */
[----:B----4-:R-:W-:Y:S11]  /*6710*/  @P0 BRA `(.L_x_116) ;  /* 0x0000000000080947 */ /* 0x010ff60003800000 */
[----:B------:R-:W1:Y:S02]  /*6720*/  SYNCS.PHASECHK.TRANS64.TRYWAIT P0, [R87+URZ+0xa0], R0 ;  /* 0x0000a000570075a7 */ /* 0x000e6400080011ff */
[----:B-1----:R-:W-:Y:S05]  /*6730*/  @!P0 BRA `(.L_x_117) ;  /* 0x0000005800808947 */ /* 0x002fea0003800000 */
.L_x_116:
[----:B------:R-:W-:Y:S05]  /*6740*/  @!P1 BRA `(.L_x_118) ;  /* 0x0000000000409947 */ /* 0x000fea0003800000 */
[----:B------:R-:W4:Y:S01]  /*6750*/  LDCU.64 UR8, c[0x4][0x70] ;  /* 0x01000e00ff0877ac */ /* 0x000f220008000a00 */
[----:B------:R-:W-:Y:S01]  /*6760*/  MOV R3, 0x0 ;  /* 0x0000000000037802 */ /* 0x000fe20000000f00 */
[----:B------:R-:W-:Y:S02]  /*6770*/  HFMA2 R12, -RZ, RZ, 0, 5.9604644775390625e-08 ;  /* 0x00000001ff0c7431 */ /* 0x000fe400000001ff */
[----:B------:R-:W-:Y:S02]  /*6780*/  IMAD.MOV.U32 R8, RZ, RZ, 0x192 ;  /* 0x00000192ff087424 */ /* 0x000fe400078e00ff */
[----:B------:R-:W-:Y:S01]  /*6790*/  IMAD.MOV.U32 R13, RZ, RZ, RZ ;  /* 0x000000ffff0d7224 */ /* 0x000fe200078e00ff */
[----:B------:R-:W5:Y:S01]  /*67a0*/  LDCU.64 UR6, c[0x4][0x78] ;  /* 0x01000f00ff0677ac */ /* 0x000f620008000a00 */
[----:B------:R-:W1:Y:S01]  /*67b0*/  LDC.64 R2, c[0x4][R3] ;  /* 0x0100000003027b82 */ /* 0x000e620000000a00 */
[----:B------:R-:W2:Y:S01]  /*67c0*/  LDCU.64 UR4, c[0x4][0x10] ;  /* 0x01000200ff0477ac */ /* 0x000ea20008000a00 */
[----:B----4-:R-:W-:Y:S01]  /*67d0*/  MOV R5, UR9 ;  /* 0x0000000900057c02 */ /* 0x010fe20008000f00 */
[----:B------:R-:W-:Y:S01]  /*67e0*/  IMAD.U32 R4, RZ, RZ, UR8 ;  /* 0x00000008ff047e24 */ /* 0x000fe2000f8e00ff */
[----:B-----5:R-:W-:Y:S01]  /*67f0*/  MOV R7, UR7 ;  /* 0x0000000700077c02 */ /* 0x020fe20008000f00 */
[----:B------:R-:W-:Y:S01]  /*6800*/  IMAD.U32 R6, RZ, RZ, UR6 ;  /* 0x00000006ff067e24 */ /* 0x000fe2000f8e00ff */
[----:B--2---:R-:W-:Y:S01]  /*6810*/  MOV R11, UR5 ;  /* 0x00000005000b7c02 */ /* 0x004fe20008000f00 */
[----:B------:R-:W-:Y:S02]  /*6820*/  IMAD.U32 R10, RZ, RZ, UR4 ;  /* 0x00000004ff0a7e24 */ /* 0x000fe4000f8e00ff */
[----:B------:R-:W-:Y:S07]  /*6830*/  LEPC R20, `(.L_x_118) ;  /* 0x000000001014794e */ /* 0x000fee0000000000 */
[----:B-1-3--:R-:W-:Y:S05]  /*6840*/  CALL.ABS.NOINC R2 ;  /* 0x0000000002007343 */ /* 0x00afea0003c00000 */
.L_x_118:
[----:B------:R-:W-:Y:S01]  /*6850*/  LOP3.LUT R20, R56, 0xffffe000, RZ, 0xc0, !PT ;  /* 0xffffe00038147812 */ /* 0x000fe200078ec0ff */
[----:B------:R-:W-:Y:S05]  /*6860*/  WARPSYNC.ALL ;  /* 0x0000000000007948 */ /* 0x000fea0003800000 */
[----:B------:R-:W-:Y:S01]  /*6870*/  R2UR UR4, R34 ;  /* 0x00000000220472ca */ /* 0x000fe200000e0000 */
[----:B------:R-:W-:Y:S01]  /*6880*/  BSSY.RECONVERGENT B0, `(.L_x_119) ;  /* 0x0000058000007945 */ /* 0x000fe20003800200 */
[----:B------:R-:W-:Y:S02]  /*6890*/  LOP3.LUT R21, R57, 0xffffe000, RZ, 0xc0, !PT ;  /* 0xffffe00039157812 */ /* 0x000fe400078ec0ff */
[----:B------:R-:W-:Y:S02]  /*68a0*/  LOP3.LUT R40, R58, 0xffffe000, RZ, 0xc0, !PT ;  /* 0xffffe0003a287812 */ /* 0x000fe400078ec0ff */
[----:B------:R-:W-:Y:S02]  /*68b0*/  LOP3.LUT R41, R52, 0xffffe000, RZ, 0xc0, !PT ;  /* 0xffffe00034297812 */ /* 0x000fe400078ec0ff */
[----:B------:R-:W-:Y:S05]  /*68c0*/  ISETP.NE.AND P0, PT, R81, RZ, PT ;  /* 0x000000ff5100720c */ /* 0x000fea0003f05270 */
[----:B------:R-:W1:Y:S02]  /*68d0*/  LDTM.x16 R4, tmem[UR4] ;  /* 0x00000004000479ee */ /* 0x000e640008240000 */
[C---:B-12---:R-:W-:Y:S01]  /*68e0*/  FMUL R0, R32.reuse, R4 ;  /* 0x0000000420007220 */ /* 0x046fe20000400000 */
[C---:B------:R-:W-:Y:S01]  /*68f0*/  FMUL R2, R32.reuse, R5 ;  /* 0x0000000520027220 */ /* 0x040fe20000400000 */
[C---:B------:R-:W-:Y:S01]  /*6900*/  FMUL R3, R32.reuse, R6 ;  /* 0x0000000620037220 */ /* 0x040fe20000400000 */
[----:B------:R-:W-:Y:S01]  /*6910*/  FMUL R7, R32, R7 ;  /* 0x0000000720077220 */ /* 0x000fe20000400000 */
[----:B------:R-:W-:Y:S01]  /*6920*/  FFMA R36, R35, R20, R0 ;  /* 0x0000001423247223 */ /* 0x000fe20000000000 */
[----:B------:R-:W-:Y:S01]  /*6930*/  LOP3.LUT R20, R59, 0xffffe000, RZ, 0xc0, !PT ;  /* 0xffffe0003b147812 */ /* 0x000fe200078ec0ff */
[C---:B------:R-:W-:Y:S01]  /*6940*/  FFMA R37, R35.reuse, R21, R2 ;  /* 0x0000001523257223 */ /* 0x040fe20000000002 */
[----:B------:R-:W-:Y:S01]  /*6950*/  LOP3.LUT R21, R54, 0xffffe000, RZ, 0xc0, !PT ;  /* 0xffffe00036157812 */ /* 0x000fe200078ec0ff */
[----:B------:R-:W-:Y:S01]  /*6960*/  FFMA R38, R35, R40, R3 ;  /* 0x0000002823267223 */ /* 0x000fe20000000003 */
[----:B------:R-:W-:Y:S01]  /*6970*/  LOP3.LUT R40, R53, 0xffffe000, RZ, 0xc0, !PT ;  /* 0xffffe00035287812 */ /* 0x000fe200078ec0ff */
[----:B------:R-:W-:Y:S01]  /*6980*/  FFMA R39, R35, R20, R7 ;  /* 0x0000001423277223 */ /* 0x000fe20000000007 */
[----:B------:R-:W-:Y:S01]  /*6990*/  LOP3.LUT R20, R55, 0xffffe000, RZ, 0xc0, !PT ;  /* 0xffffe00037147812 */ /* 0x000fe200078ec0ff */
[C---:B------:R-:W-:Y:S01]  /*69a0*/  FMUL R4, R32.reuse, R8 ;  /* 0x0000000820047220 */ /* 0x040fe20000400000 */
[----:B------:R-:W-:Y:S01]  /*69b0*/  F2FP.TF32.F32.PACK_B R36, R36 ;  /* 0x00000024ff24723e */ /* 0x000fe200024050ff */
[C---:B------:R-:W-:Y:S01]  /*69c0*/  FMUL R5, R32.reuse, R9 ;  /* 0x0000000920057220 */ /* 0x040fe20000400000 */
[----:B------:R-:W-:Y:S01]  /*69d0*/  F2FP.TF32.F32.PACK_B R37, R37 ;  /* 0x00000025ff25723e */ /* 0x000fe200024050ff */
[C---:B------:R-:W-:Y:S01]  /*69e0*/  FMUL R6, R32.reuse, R10 ;  /* 0x0000000a20067220 */ /* 0x040fe20000400000 */
[----:B------:R-:W-:Y:S01]  /*69f0*/  FMUL R11, R32, R11 ;  /* 0x0000000b200b7220 */ /* 0x000fe20000400000 */
[----:B------:R-:W-:Y:S01]  /*6a00*/  F2FP.TF32.F32.PACK_B R38, R38 ;  /* 0x00000026ff26723e */ /* 0x000fe200024050ff */
[C---:B------:R-:W-:Y:S01]  /*6a10*/  FFMA R4, R35.reuse, R41, R4 ;  /* 0x0000002923047223 */ /* 0x040fe20000000004 */
[----:B------:R-:W-:Y:S01]  /*6a20*/  F2FP.TF32.F32.PACK_B R39, R39 ;  /* 0x00000027ff27723e */ /* 0x000fe200024050ff */
[C---:B------:R-:W-:Y:S01]  /*6a30*/  FFMA R5, R35.reuse, R40, R5 ;  /* 0x0000002823057223 */ /* 0x040fe20000000005 */
[C---:B------:R-:W-:Y:S01]  /*6a40*/  FFMA R6, R35.reuse, R21, R6 ;  /* 0x0000001523067223 */ /* 0x040fe20000000006 */
[----:B------:R-:W-:Y:S01]  /*6a50*/  FFMA R7, R35, R20, R11 ;  /* 0x0000001423077223 */ /* 0x000fe2000000000b */
[----:B------:R-:W-:Y:S01]  /*6a60*/  LOP3.LUT R41, R48, 0xffffe000, RZ, 0xc0, !PT ;  /* 0xffffe00030297812 */ /* 0x000fe200078ec0ff */
[----:B------:R1:W-:Y:S01]  /*6a70*/  STS.128 [R79], R36 ;  /* 0x000000244f007388 */ /* 0x0003e20000000c00 */
[----:B------:R-:W-:Y:S01]  /*6a80*/  LOP3.LUT R40, R49, 0xffffe000, RZ, 0xc0, !PT ;  /* 0xffffe00031287812 */ /* 0x000fe200078ec0ff */
[C---:B------:R-:W-:Y:S01]  /*6a90*/  FMUL R8, R32.reuse, R12 ;  /* 0x0000000c20087220 */ /* 0x040fe20000400000 */
[----:B------:R-:W-:Y:S01]  /*6aa0*/  FMUL R9, R32, R13 ;  /* 0x0000000d20097220 */ /* 0x000fe20000400000 */
[----:B------:R-:W-:Y:S01]  /*6ab0*/  LOP3.LUT R21, R50, 0xffffe000, RZ, 0xc0, !PT ;  /* 0xffffe00032157812 */ /* 0x000fe200078ec0ff */
[C---:B------:R-:W-:Y:S01]  /*6ac0*/  FMUL R10, R32.reuse, R14 ;  /* 0x0000000e200a7220 */ /* 0x040fe20000400000 */
[----:B------:R-:W-:Y:S01]  /*6ad0*/  LOP3.LUT R20, R51, 0xffffe000, RZ, 0xc0, !PT ;  /* 0xffffe00033147812 */ /* 0x000fe200078ec0ff */
[----:B------:R-:W-:Y:S01]  /*6ae0*/  FMUL R15, R32, R15 ;  /* 0x0000000f200f7220 */ /* 0x000fe20000400000 */
[----:B------:R-:W-:Y:S01]  /*6af0*/  F2FP.TF32.F32.PACK_B R4, R4 ;  /* 0x00000004ff04723e */ /* 0x000fe200024050ff */
[C---:B------:R-:W-:Y:S01]  /*6b00*/  FFMA R8, R35.reuse, R41, R8 ;  /* 0x0000002923087223 */ /* 0x040fe20000000008 */
[----:B------:R-:W-:Y:S01]  /*6b10*/  F2FP.TF32.F32.PACK_B R5, R5 ;  /* 0x00000005ff05723e */ /* 0x000fe200024050ff */
[C---:B------:R-:W-:Y:S01]  /*6b20*/  FFMA R9, R35.reuse, R40, R9 ;  /* 0x0000002823097223 */ /* 0x040fe20000000009 */
[----:B------:R-:W-:Y:S01]  /*6b30*/  F2FP.TF32.F32.PACK_B R6, R6 ;  /* 0x00000006ff06723e */ /* 0x000fe200024050ff */
[C---:B------:R-:W-:Y:S01]  /*6b40*/  FFMA R10, R35.reuse, R21, R10 ;  /* 0x00000015230a7223 */ /* 0x040fe2000000000a */
[----:B------:R-:W-:Y:S01]  /*6b50*/  F2FP.TF32.F32.PACK_B R7, R7 ;  /* 0x00000007ff07723e */ /* 0x000fe200024050ff */
[----:B------:R-:W-:Y:S01]  /*6b60*/  FFMA R11, R35, R20, R15 ;  /* 0x00000014230b7223 */ /* 0x000fe2000000000f */
[----:B------:R-:W-:Y:S01]  /*6b70*/  LOP3.LUT R41, R44, 0xffffe000, RZ, 0xc0, !PT ;  /* 0xffffe0002c297812 */ /* 0x000fe200078ec0ff */
[C---:B------:R-:W-:Y:S01]  /*6b80*/  FMUL R12, R32.reuse, R16 ;  /* 0x00000010200c7220 */ /* 0x040fe20000400000 */
[----:B------:R-:W-:Y:S01]  /*6b90*/  LOP3.LUT R40, R45, 0xffffe000, RZ, 0xc0, !PT ;  /* 0xffffe0002d287812 */ /* 0x000fe200078ec0ff */
[----:B------:R1:W-:Y:S01]  /*6ba0*/  STS.128 [R78+0x10], R4 ;  /* 0x000010044e007388 */ /* 0x0003e20000000c00 */
        /* <DEDUP_REMOVED lines=13> */
[----:B------:R-:W-:Y:S02]  /*6c80*/  F2FP.TF32.F32.PACK_B R12, R12 ;  /* 0x0000000cff0c723e */ /* 0x000fe400024050ff */
[----:B------:R-:W-:Y:S01]  /*6c90*/  F2FP.TF32.F32.PACK_B R13, R13 ;  /* 0x0000000dff0d723e */ /* 0x000fe200024050ff */
[----:B------:R1:W-:Y:S01]  /*6ca0*/  STS.128 [R77+0x20], R8 ;  /* 0x000020084d007388 */ /* 0x0003e20000000c00 */
[----:B------:R-:W-:Y:S02]  /*6cb0*/  F2FP.TF32.F32.PACK_B R14, R14 ;  /* 0x0000000eff0e723e */ /* 0x000fe400024050ff */
[----:B------:R-:W-:Y:S05]  /*6cc0*/  F2FP.TF32.F32.PACK_B R15, R15 ;  /* 0x0000000fff0f723e */ /* 0x000fea00024050ff */
[----:B------:R1:W-:Y:S01]  /*6cd0*/  STS.128 [R85+0x30], R12 ;  /* 0x0000300c55007388 */ /* 0x0003e20000000c00 */
[----:B------:R-:W-:Y:S01]  /*6ce0*/  @!PT LDS RZ, [RZ] ;  /* 0x00000000fffff984 */ /* 0x000fe20000000800 */
[----:B------:R-:W-:Y:S01]  /*6cf0*/  @!PT LDS RZ, [RZ] ;  /* 0x00000000fffff984 */ /* 0x000fe20000000800 */
[----:B------:R-:W-:Y:S01]  /*6d00*/  @!PT LDS RZ, [RZ] ;  /* 0x00000000fffff984 */ /* 0x000fe20000000800 */
[----:B------:R-:W-:Y:S01]  /*6d10*/  @!PT LDS RZ, [RZ] ;  /* 0x00000000fffff984 */ /* 0x000fe20000000800 */
[----:B------:R2:W-:Y:S07]  /*6d20*/  MEMBAR.ALL.CTA ;  /* 0x0000000000007992 */ /* 0x0005ee0000008000 */
[----:B--2---:R-:W2:Y:S02]  /*6d30*/  FENCE.VIEW.ASYNC.S ;  /* 0x00000000000073c6 */ /* 0x004ea40000000000 */
[----:B--2---:R-:W-:Y:S06]  /*6d40*/  BAR.SYNC.DEFER_BLOCKING 0x1, 0x80 ;  /* 0x0042000000007b1d */ /* 0x004fec0000010000 */
[----:B------:R-:W-:Y:S05]  /*6d50*/  @P0 BRA `(.L_x_120) ;  /* 0x0000000000280947 */ /* 0x000fea0003800000 */
[----:B------:R-:W-:Y:S02]  /*6d60*/  UIADD3 UR4, UPT, UPT, UR48, 0x200, URZ ;  /* 0x0000020030047890 */ /* 0x000fe4000fffe0ff */
[----:B------:R-:W-:Y:S01]  /*6d70*/  UIADD3 UR6, UP0, UPT, UR52, 0x680, URZ ;  /* 0x0000068034067890 */ /* 0x000fe2000ff1e0ff */
[----:B------:R-:W-:Y:S03]  /*6d80*/  UMOV UR43, UR36 ;  /* 0x00000024002b7c82 */ /* 0x000fe60008000000 */
[----:B------:R-:W-:Y:S01]  /*6d90*/  MOV R73, UR4 ;  /* 0x0000000400497c02 */ /* 0x000fe20008000f00 */
[----:B------:R-:W-:Y:S03]  /*6da0*/  UIADD3.X UR7, UPT, UPT, URZ, UR53, URZ, UP0, !UPT ;  /* 0x00000035ff077290 */ /* 0x000fe600087fe4ff */
[----:B------:R-:W-:Y:S11]  /*6db0*/  R2UR UR40, R73 ;  /* 0x00000000492872ca */ /* 0x000ff600000e0000 */
[----:B------:R-:W-:Y:S02]  /*6dc0*/  @!UPT UIADD3 URZ, UPT, UPT, URZ, URZ, URZ ;  /* 0x000000fffffff290 */ /* 0x000fe4000fffe0ff */
[----:B------:R2:W-:Y:S01]  /*6dd0*/  UTMASTG.3D [UR40], [UR6] ;  /* 0x00000028060073b5 */ /* 0x0005e20008010000 */
[----:B------:R0:W-:Y:S01]  /*6de0*/  UTMACMDFLUSH ;  /* 0x00000000000079b7 */ /* 0x0001e20000000000 */
[----:B--2---:R-:W-:Y:S04]  /*6df0*/  DEPBAR.LE SB0, 0x1 ;  /* 0x000080400000791a */ /* 0x004fe80000000000 */
.L_x_120:
[----:B------:R-:W-:Y:S05]  /*6e00*/  BSYNC.RECONVERGENT B0 ;  /* 0x0000000000007941 */ /* 0x000fea0003800200 */
.L_x_119:
[----:B------:R-:W-:Y:S01]  /*6e10*/  BAR.SYNC.DEFER_BLOCKING 0x1, 0x80 ;  /* 0x0042000000007b1d */ /* 0x000fe20000010000 */
[----:B------:R-:W-:Y:S01]  /*6e20*/  ISETP.NE.AND P1, PT, R86, RZ, PT ;  /* 0x000000ff5600720c */ /* 0x000fe20003f25270 */
[----:B------:R-:W-:Y:S01]  /*6e30*/  UISETP.NE.AND UP0, UPT, UR49, URZ, UPT ;  /* 0x000000ff3100728c */ /* 0x000fe2000bf05270 */
[----:B------:R-:W-:Y:S11]  /*6e40*/  LEA R3, R88, UR48, 0x3 ;  /* 0x0000003058037c11 */ /* 0x000ff6000f8e18ff */
[----:B------:R-:W-:Y:S01]  /*6e50*/  @P1 SHF.L.U32 R2, RZ, 0x1f, RZ ;  /* 0x0000001fff021819 */ /* 0x000fe200000006ff */
[----:B------:R-:W-:Y:S06]  /*6e60*/  BRA.U !UP0, `(.L_x_121) ;  /* 0x0000000108247547 */ /* 0x000fec000b800000 */
[----:B-1----:R-:W-:Y:S01]  /*6e70*/  IMAD.U32 R5, RZ, RZ, UR51 ;  /* 0x00000033ff057e24 */ /* 0x002fe2000f8e00ff */
[----:B------:R-:W-:Y:S01]  /*6e80*/  MOV R0, UR37 ;  /* 0x0000002500007c02 */ /* 0x000fe20008000f00 */
[----:B------:R-:W-:Y:S03]  /*6e90*/  UIADD3 UR51, UPT, UPT, UR51, 0x1, URZ ;  /* 0x0000000133337890 */ /* 0x000fe6000fffe0ff */
[----:B------:R-:W-:Y:S01]  /*6ea0*/  @P1 LEA R5, R5, UR48, 0x3 ;  /* 0x0000003005051c11 */ /* 0x000fe2000f8e18ff */
[----:B------:R-:W-:Y:S04]  /*6eb0*/  UISETP.NE.AND UP0, UPT, UR51, 0x4, UPT ;  /* 0x000000043300788c */ /* 0x000fe8000bf05270 */
[----:B------:R-:W-:Y:S01]  /*6ec0*/  @P1 VIADD R5, R5, 0x50 ;  /* 0x0000005005051836 */ /* 0x000fe20000000000 */
[----:B------:R-:W-:Y:S04]  /*6ed0*/  USEL UR51, UR51, URZ, UP0 ;  /* 0x000000ff33337287 */ /* 0x000fe80008000000 */
[----:B------:R-:W-:Y:S04]  /*6ee0*/  @P1 PRMT R0, R0, 0x654, R5 ;  /* 0x0000065400001816 */ /* 0x000fe80000000005 */
[----:B------:R2:W-:Y:S04]  /*6ef0*/  @P1 SYNCS.ARRIVE.TRANS64.RED.A1T0 RZ, [R0+URZ], RZ ;  /* 0x000000ff00ff19a7 */ /* 0x0005e800081004ff */
.L_x_121:
[----:B------:R-:W4:Y:S01]  /*6f00*/  @P1 SYNCS.PHASECHK.TRANS64.TRYWAIT P0, [R3+URZ+0x30], R2 ;  /* 0x00003002030015a7 */ /* 0x000f2200080011ff */
[----:B------:R-:W-:Y:S01]  /*6f10*/  BSSY B1, `(.L_x_122) ;  /* 0x0000016000017945 */ /* 0x000fe20003800000 */
[----:B----4-:R-:W-:Y:S03]  /*6f20*/  @P1 SEL R43, RZ, 0x1, !P0 ;  /* 0x00000001ff2b1807 */ /* 0x010fe60004000000 */
[----:B------:R-:W-:Y:S05]  /*6f30*/  @!P1 BRA `(.L_x_123) ;  /* 0x00000000004c9947 */ /* 0x000fea0003800000 */
[----:B------:R-:W-:Y:S01]  /*6f40*/  ISETP.NE.AND P0, PT, R43, RZ, PT ;  /* 0x000000ff2b00720c */ /* 0x000fe20003f05270 */
[----:B------:R-:W-:Y:S01]  /*6f50*/  BSSY B0, `(.L_x_124) ;  /* 0x000000b000007945 */ /* 0x000fe20003800000 */
[----:B------:R-:W-:Y:S11]  /*6f60*/  ISETP.NE.AND P1, PT, R89, RZ, PT ;  /* 0x000000ff5900720c */ /* 0x000ff60003f25270 */
[----:B------:R-:W-:Y:S02]  /*6f70*/  @!UPT UIADD3 URZ, UPT, UPT, URZ, URZ, URZ ;  /* 0x000000fffffff290 */ /* 0x000fe4000fffe0ff */
[C---:B-1----:R-:W-:Y:S01]  /*6f80*/  @P1 IMAD R6, R88.reuse, 0x2000, R79 ;  /* 0x0000200058061824 */ /* 0x042fe200078e024f */
[C---:B------:R-:W-:Y:S01]  /*6f90*/  @P1 LEA R4, R88.reuse, R77, 0xd ;  /* 0x0000004d58041211 */ /* 0x040fe200078e68ff */
[C---:B------:R-:W-:Y:S02]  /*6fa0*/  @P1 IMAD R5, R88.reuse, 0x2000, R78 ;  /* 0x0000200058051824 */ /* 0x040fe400078e024e */
[----:B------:R-:W-:Y:S01]  /*6fb0*/  @P1 IMAD R2, R88, 0x2000, R85 ;  /* 0x0000200058021824 */ /* 0x000fe200078e0255 */
[----:B------:R-:W-:Y:S06]  /*6fc0*/  @P0 BRA `(.L_x_125) ;  /* 0x00000000000c0947 */ /* 0x000fec0003800000 */
[----:B--2---:R-:W-:Y:S04]  /*6fd0*/  SHF.L.U32 R0, RZ, 0x1f, RZ ;  /* 0x0000001fff007819 */ /* 0x004fe800000006ff */
[----:B------:R-:W1:Y:S02]  /*6fe0*/  SYNCS.PHASECHK.TRANS64.TRYWAIT P0, [R3+URZ+0x30], R0 ;  /* 0x00003000030075a7 */ /* 0x000e6400080011ff */
[----:B-1----:R-:W-:Y:S05]  /*6ff0*/  @!P0 BRA `(.L_x_126) ;  /* 0x0000005000648947 */ /* 0x002fea0003800000 */
.L_x_125:
[----:B------:R-:W-:Y:S05]  /*7000*/  BSYNC B0 ;  /* 0x0000000000007941 */ /* 0x000fea0003800000 */
.L_x_124:
[----:B------:R-:W-:Y:S02]  /*7010*/  ISETP.NE.AND P0, PT, R89, RZ, PT ;  /* 0x000000ff5900720c */ /* 0x000fe40003f05270 */
[----:B------:R-:W-:Y:S11]  /*7020*/  IADD3 R88, PT, PT, R88, 0x1, RZ ;  /* 0x0000000158587810 */ /* 0x000ff60007ffe0ff */
[----:B------:R4:W1:Y:S04]  /*7030*/  @P0 LDS.128 R56, [R6] ;  /* 0x0000000006380984 */ /* 0x0008680000000c00 */
[----:B------:R4:W1:Y:S04]  /*7040*/  @P0 LDS.128 R52, [R5+0x10] ;  /* 0x0000100005340984 */ /* 0x0008680000000c00 */
[----:B------:R4:W1:Y:S04]  /*7050*/  @P0 LDS.128 R48, [R4+0x20] ;  /* 0x0000200004300984 */ /* 0x0008680000000c00 */
[----:B------:R4:W1:Y:S02]  /*7060*/  @P0 LDS.128 R44, [R2+0x30] ;  /* 0x00003000022c0984 */ /* 0x0008640000000c00 */
.L_x_123:
[----:B------:R-:W-:Y:S05]  /*7070*/  BSYNC B1 ;  /* 0x0000000000017941 */ /* 0x000fea0003800000 */
.L_x_122:
[----:B-1----:R-:W-:Y:S05]  /*7080*/  VIADD R3, R34, 0x10 ;  /* 0x0000001022037836 */ /* 0x002fea0000000000 */
[----:B------:R-:W-:Y:S04]  /*7090*/  SHF.R.U32.HI R3, RZ, 0x15, R3 ;  /* 0x00000015ff037819 */ /* 0x000fe80000011603 */
[----:B------:R-:W-:Y:S11]  /*70a0*/  LOP3.LUT P0, RZ, R3, 0x3, R72, 0x48, !PT ;  /* 0x0000000303ff7812 */ /* 0x000ff60007804848 */
[----:B------:R-:W-:Y:S02]  /*70b0*/  @!UPT UIADD3 URZ, UPT, UPT, URZ, URZ, URZ ;  /* 0x000000fffffff290 */ /* 0x000fe4000fffe0ff */
[----:B------:R-:W-:Y:S05]  /*70c0*/  @!P0 BRA `(.L_x_127) ;  /* 0x0000000000408947 */ /* 0x000fea0003800000 */
[----:B------:R-:W1:Y:S01]  /*70d0*/  LDCU.64 UR8, c[0x4][0x70] ;  /* 0x01000e00ff0877ac */ /* 0x000e620008000a00 */
[----:B------:R-:W-:Y:S01]  /*70e0*/  MOV R3, 0x0 ;  /* 0x0000000000037802 */ /* 0x000fe20000000f00 */
[----:B------:R-:W-:Y:S02]  /*70f0*/  HFMA2 R12, -RZ, RZ, 0, 5.9604644775390625e-08 ;  /* 0x00000001ff0c7431 */ /* 0x000fe400000001ff */
[----:B------:R-:W-:Y:S02]  /*7100*/  IMAD.MOV.U32 R8, RZ, RZ, 0x192 ;  /* 0x00000192ff087424 */ /* 0x000fe400078e00ff */
[----:B------:R-:W-:Y:S01]  /*7110*/  IMAD.MOV.U32 R13, RZ, RZ, RZ ;  /* 0x000000ffff0d7224 */ /* 0x000fe200078e00ff */
[----:B------:R-:W5:Y:S01]  /*7120*/  LDCU.64 UR6, c[0x4][0x78] ;  /* 0x01000f00ff0677ac */ /* 0x000f620008000a00 */
[----:B----4-:R-:W4:Y:S01]  /*7130*/  LDC.64 R2, c[0x4][R3] ;  /* 0x0100000003027b82 */ /* 0x010f220000000a00 */
[----:B------:R-:W2:Y:S01]  /*7140*/  LDCU.64 UR4, c[0x4][0x10] ;  /* 0x01000200ff0477ac */ /* 0x000ea20008000a00 */
[----:B-1----:R-:W-:Y:S01]  /*7150*/  MOV R5, UR9 ;  /* 0x0000000900057c02 */ /* 0x002fe20008000f00 */
[----:B------:R-:W-:Y:S01]  /*7160*/  IMAD.U32 R4, RZ, RZ, UR8 ;  /* 0x00000008ff047e24 */ /* 0x000fe2000f8e00ff */
[----:B-----5:R-:W-:Y:S01]  /*7170*/  MOV R7, UR7 ;  /* 0x0000000700077c02 */ /* 0x020fe20008000f00 */
[----:B------:R-:W-:Y:S01]  /*7180*/  IMAD.U32 R6, RZ, RZ, UR6 ;  /* 0x00000006ff067e24 */ /* 0x000fe2000f8e00ff */
[----:B--2---:R-:W-:Y:S01]  /*7190*/  MOV R11, UR5 ;  /* 0x00000005000b7c02 */ /* 0x004fe20008000f00 */
[----:B------:R-:W-:Y:S02]  /*71a0*/  IMAD.U32 R10, RZ, RZ, UR4 ;  /* 0x00000004ff0a7e24 */ /* 0x000fe4000f8e00ff */
[----:B------:R-:W-:Y:S07]  /*71b0*/  LEPC R20, `(.L_x_127) ;  /* 0x000000001014794e */ /* 0x000fee0000000000 */
[----:B---34-:R-:W-:Y:S05]  /*71c0*/  CALL.ABS.NOINC R2 ;  /* 0x0000000002007343 */ /* 0x018fea0003c00000 */
.L_x_127:
[----:B------:R-:W-:Y:S01]  /*71d0*/  LOP3.LUT R20, R56, 0xffffe000, RZ, 0xc0, !PT ;  /* 0xffffe00038147812 */ /* 0x000fe200078ec0ff */
[----:B------:R-:W-:Y:S05]  /*71e0*/  WARPSYNC.ALL ;  /* 0x0000000000007948 */ /* 0x000fea0003800000 */
[----:B------:R-:W-:Y:S01]  /*71f0*/  R2UR UR4, R34 ;  /* 0x00000000220472ca */ /* 0x000fe200000e0000 */
[----:B------:R-:W-:Y:S01]  /*7200*/  IMAD.U32 R91, RZ, RZ, UR51 ;  /* 0x00000033ff5b7e24 */ /* 0x000fe2000f8e00ff */
[----:B------:R-:W-:Y:S01]  /*7210*/  LOP3.LUT R21, R57, 0xffffe000, RZ, 0xc0, !PT ;  /* 0xffffe00039157812 */ /* 0x000fe200078ec0ff */
[----:B------:R-:W-:Y:S01]  /*7220*/  IMAD.U32 R90, RZ, RZ, UR37 ;  /* 0x00000025ff5a7e24 */ /* 0x000fe2000f8e00ff */
[----:B------:R-:W-:Y:S01]  /*7230*/  LOP3.LUT R40, R59, 0xffffe000, RZ, 0xc0, !PT ;  /* 0xffffe0003b287812 */ /* 0x000fe200078ec0ff */
[----:B------:R-:W-:Y:S01]  /*7240*/  BSSY.RECONVERGENT B0, `(.L_x_128) ;  /* 0x000005b000007945 */ /* 0x000fe20003800200 */
[----:B------:R-:W-:Y:S02]  /*7250*/  LOP3.LUT R41, R52, 0xffffe000, RZ, 0xc0, !PT ;  /* 0xffffe00034297812 */ /* 0x000fe400078ec0ff */
[----:B------:R-:W-:Y:S02]  /*7260*/  LOP3.LUT R42, R53, 0xffffe000, RZ, 0xc0, !PT ;  /* 0xffffe000352a7812 */ /* 0x000fe400078ec0ff */
[----:B------:R-:W-:Y:S02]  /*7270*/  ISETP.NE.AND P6, PT, R86, RZ, PT ;  /* 0x000000ff5600720c */ /* 0x000fe40003fc5270 */
[----:B------:R-:W-:Y:S01]  /*7280*/  ISETP.NE.AND P0, PT, R81, RZ, PT ;  /* 0x000000ff5100720c */ /* 0x000fe20003f05270 */
[----:B----4-:R-:W2:Y:S10]  /*7290*/  LDTM.x16 R4, tmem[UR4+0x10] ;  /* 0x00001004000479ee */ /* 0x010eb40008240000 */
[----:B------:R-:W-:Y:S02]  /*72a0*/  @P6 LEA R91, R91, UR48, 0x3 ;  /* 0x000000305b5b6c11 */ /* 0x000fe4000f8e18ff */
[----:B------:R-:W-:Y:S03]  /*72b0*/  @P6 SHF.L.U32 R92, RZ, 0x1f, RZ ;  /* 0x0000001fff5c6819 */ /* 0x000fe600000006ff */
[----:B------:R-:W-:Y:S05]  /*72c0*/  @P6 VIADD R91, R91, 0x50 ;  /* 0x000000505b5b6836 */ /* 0x000fea0000000000 */
[----:B------:R-:W-:Y:S02]  /*72d0*/  @P6 PRMT R90, R90, 0x654, R91 ;  /* 0x000006545a5a6816 */ /* 0x000fe4000000005b */
[----:B------:R-:W-:Y:S01]  /*72e0*/  LEA R91, R88, UR48, 0x3 ;  /* 0x00000030585b7c11 */ /* 0x000fe2000f8e18ff */
[C---:B--2---:R-:W-:Y:S01]  /*72f0*/  FMUL R0, R32.reuse, R4 ;  /* 0x0000000420007220 */ /* 0x044fe20000400000 */
[C---:B------:R-:W-:Y:S01]  /*7300*/  FMUL R2, R32.reuse, R5 ;  /* 0x0000000520027220 */ /* 0x040fe20000400000 */
[C---:B------:R-:W-:Y:S01]  /*7310*/  FMUL R3, R32.reuse, R6 ;  /* 0x0000000620037220 */ /* 0x040fe20000400000 */
[----:B------:R-:W-:Y:S01]  /*7320*/  FMUL R7, R32, R7 ;  /* 0x0000000720077220 */ /* 0x000fe20000400000 */
[C---:B------:R-:W-:Y:S01]  /*7330*/  FFMA R36, R35.reuse, R20, R0 ;  /* 0x0000001423247223 */ /* 0x040fe20000000000 */
[----:B------:R-:W-:Y:S01]  /*7340*/  LOP3.LUT R20, R58, 0xffffe000, RZ, 0xc0, !PT ;  /* 0xffffe0003a147812 */ /* 0x000fe200078ec0ff */
[C---:B------:R-:W-:Y:S01]  /*7350*/  FFMA R37, R35.reuse, R21, R2 ;  /* 0x0000001523257223 */ /* 0x040fe20000000002 */
[----:B------:R-:W-:Y:S01]  /*7360*/  LOP3.LUT R21, R48, 0xffffe000, RZ, 0xc0, !PT ;  /* 0xffffe00030157812 */ /* 0x000fe200078ec0ff */
[----:B------:R-:W-:Y:S01]  /*7370*/  FMUL R4, R32, R8 ;  /* 0x0000000820047220 */ /* 0x000fe20000400000 */
[----:B------:R-:W-:Y:S01]  /*7380*/  F2FP.TF32.F32.PACK_B R36, R36 ;  /* 0x00000024ff24723e */ /* 0x000fe200024050ff */
[C---:B------:R-:W-:Y:S01]  /*7390*/  FFMA R38, R35.reuse, R20, R3 ;  /* 0x0000001423267223 */ /* 0x040fe20000000003 */
[----:B------:R-:W-:Y:S01]  /*73a0*/  LOP3.LUT R20, R54, 0xffffe000, RZ, 0xc0, !PT ;  /* 0xffffe00036147812 */ /* 0x000fe200078ec0ff */
[----:B------:R-:W-:Y:S01]  /*73b0*/  FFMA R39, R35, R40, R7 ;  /* 0x0000002823277223 */ /* 0x000fe20000000007 */
[----:B------:R-:W-:Y:S01]  /*73c0*/  LOP3.LUT R40, R55, 0xffffe000, RZ, 0xc0, !PT ;  /* 0xffffe00037287812 */ /* 0x000fe200078ec0ff */
[C---:B------:R-:W-:Y:S01]  /*73d0*/  FMUL R5, R32.reuse, R9 ;  /* 0x0000000920057220 */ /* 0x040fe20000400000 */
[C---:B------:R-:W-:Y:S01]  /*73e0*/  FMUL R6, R32.reuse, R10 ;  /* 0x0000000a20067220 */ /* 0x040fe20000400000 */
[C---:B------:R-:W-:Y:S01]  /*73f0*/  FMUL R11, R32.reuse, R11 ;  /* 0x0000000b200b7220 */ /* 0x040fe20000400000 */
[----:B------:R-:W-:Y:S01]  /*7400*/  F2FP.TF32.F32.PACK_B R37, R37 ;  /* 0x00000025ff25723e */ /* 0x000fe200024050ff */
[C---:B------:R-:W-:Y:S01]  /*7410*/  FFMA R4, R35.reuse, R41, R4 ;  /* 0x0000002923047223 */ /* 0x040fe20000000004 */
[----:B------:R-:W-:Y:S01]  /*7420*/  F2FP.TF32.F32.PACK_B R38, R38 ;  /* 0x00000026ff26723e */ /* 0x000fe200024050ff */
[C---:B------:R-:W-:Y:S01]  /*7430*/  FFMA R5, R35.reuse, R42, R5 ;  /* 0x0000002a23057223 */ /* 0x040fe20000000005 */
[----:B------:R-:W-:Y:S01]  /*7440*/  F2FP.TF32.F32.PACK_B R39, R39 ;  /* 0x00000027ff27723e */ /* 0x000fe200024050ff */
[C---:B------:R-:W-:Y:S01]  /*7450*/  FFMA R6, R35.reuse, R20, R6 ;  /* 0x0000001423067223 */ /* 0x040fe20000000006 */
[----:B------:R-:W-:Y:S01]  /*7460*/  FFMA R7, R35, R40, R11 ;  /* 0x0000002823077223 */ /* 0x000fe2000000000b */
        /* <DEDUP_REMOVED lines=47> */
[----:B------:R-:W-:Y:S02]  /*7760*/  UIADD3 UR8, UP0, UPT, UR52, 0x680, URZ ;  /* 0x0000068034087890 */ /* 0x000fe4000ff1e0ff */
[----:B------:R-:W-:Y:S02]  /*7770*/  UIADD3 UR5, UPT, UPT, UR41, 0x10, URZ ;  /* 0x0000001029057890 */ /* 0x000fe4000fffe0ff */
[----:B------:R-:W-:Y:S02]  /*7780*/  UIADD3 UR4, UPT, UPT, UR48, 0x2200, URZ ;  /* 0x0000220030047890 */ /* 0x000fe4000fffe0ff */
[----:B------:R-:W-:Y:S01]  /*7790*/  UIADD3.X UR9, UPT, UPT, URZ, UR53, URZ, UP0, !UPT ;  /* 0x00000035ff097290 */ /* 0x000fe200087fe4ff */
[----:B------:R-:W-:Y:S01]  /*77a0*/  UMOV UR6, UR42 ;  /* 0x0000002a00067c82 */ /* 0x000fe20008000000 */
[----:B------:R-:W-:Y:S07]  /*77b0*/  UMOV UR7, UR36 ;  /* 0x0000002400077c82 */ /* 0x000fee0008000000 */
[----:B------:R2:W-:Y:S01]  /*77c0*/  UTMASTG.3D [UR4], [UR8] ;  /* 0x00000004080073b5 */ /* 0x0005e20008010000 */
[----:B------:R0:W-:Y:S01]  /*77d0*/  UTMACMDFLUSH ;  /* 0x00000000000079b7 */ /* 0x0001e20000000000 */
[----:B--2---:R-:W-:Y:S04]  /*77e0*/  DEPBAR.LE SB0, 0x1 ;  /* 0x000080400000791a */ /* 0x004fe80000000000 */
.L_x_129:
[----:B------:R-:W-:Y:S05]  /*77f0*/  BSYNC.RECONVERGENT B0 ;  /* 0x0000000000007941 */ /* 0x000fea0003800200 */
.L_x_128:
[----:B------:R-:W-:Y:S01]  /*7800*/  BAR.SYNC.DEFER_BLOCKING 0x1, 0x80 ;  /* 0x0042000000007b1d */ /* 0x000fe20000010000 */
[----:B------:R-:W-:Y:S04]  /*7810*/  UIADD3 UR40, UPT, UPT, UR51, 0x1, URZ ;  /* 0x0000000133287890 */ /* 0x000fe8000fffe0ff */
[----:B------:R-:W-:Y:S04]  /*7820*/  UISETP.NE.AND UP0, UPT, UR40, 0x4, UPT ;  /* 0x000000042800788c */ /* 0x000fe8000bf05270 */
[----:B------:R-:W-:Y:S01]  /*7830*/  USEL UR40, UR40, URZ, UP0 ;  /* 0x000000ff28287287 */ /* 0x000fe20008000000 */
[----:B------:R2:W-:Y:S01]  /*7840*/  @P6 SYNCS.ARRIVE.TRANS64.RED.A1T0 RZ, [R90+URZ], RZ ;  /* 0x000000ff5aff69a7 */ /* 0x0005e200081004ff */
[----:B------:R-:W-:Y:S01]  /*7850*/  BSSY B1, `(.L_x_130) ;  /* 0x0000017000017945 */ /* 0x000fe20003800000 */
[----:B------:R-:W4:Y:S02]  /*7860*/  @P6 SYNCS.PHASECHK.TRANS64.TRYWAIT P0, [R91+URZ+0x30], R92 ;  /* 0x0000305c5b0065a7 */ /* 0x000f2400080011ff */
[----:B----4-:R-:W-:Y:S01]  /*7870*/  @P6 SEL R43, RZ, 0x1, !P0 ;  /* 0x00000001ff2b6807 */ /* 0x010fe20004000000 */
[----:B--2---:R-:W-:Y:S06]  /*7880*/  @!P6 BRA `(.L_x_131) ;  /* 0x00000000004ce947 */ /* 0x004fec0003800000 */
        /* <DEDUP_REMOVED lines=9> */
[----:B------:R-:W-:Y:S04]  /*7920*/  SHF.L.U32 R6, RZ, 0x1f, RZ ;  /* 0x0000001fff067819 */ /* 0x000fe800000006ff */
[----:B------:R-:W1:Y:S02]  /*7930*/  SYNCS.PHASECHK.TRANS64.TRYWAIT P0, [R91+URZ+0x30], R6 ;  /* 0x000030065b0075a7 */ /* 0x000e6400080011ff */
[----:B-1----:R-:W-:Y:S05]  /*7940*/  @!P0 BRA `(.L_x_134) ;  /* 0x0000004800248947 */ /* 0x002fea0003800000 */
.L_x_133:
[----:B------:R-:W-:Y:S05]  /*7950*/  BSYNC B0 ;  /* 0x0000000000007941 */ /* 0x000fea0003800000 */
.L_x_132:
[----:B------:R-:W-:Y:S02]  /*7960*/  ISETP.NE.AND P0, PT, R89, RZ, PT ;  /* 0x000000ff5900720c */ /* 0x000fe40003f05270 */
[----:B------:R-:W-:Y:S11]  /*7970*/  IADD3 R88, PT, PT, R88, 0x1, RZ ;  /* 0x0000000158587810 */ /* 0x000ff60007ffe0ff */
[----:B------:R2:W4:Y:S04]  /*7980*/  @P0 LDS.128 R56, [R4] ;  /* 0x0000000004380984 */ /* 0x0005280000000c00 */
[----:B------:R2:W1:Y:S04]  /*7990*/  @P0 LDS.128 R52, [R3+0x10] ;  /* 0x0000100003340984 */ /* 0x0004680000000c00 */
[----:B------:R2:W1:Y:S04]  /*79a0*/  @P0 LDS.128 R48, [R2+0x20] ;  /* 0x0000200002300984 */ /* 0x0004680000000c00 */
[----:B------:R2:W1:Y:S02]  /*79b0*/  @P0 LDS.128 R44, [R0+0x30] ;  /* 0x00003000002c0984 */ /* 0x0004640000000c00 */
.L_x_131:
[----:B------:R-:W-:Y:S05]  /*79c0*/  BSYNC B1 ;  /* 0x0000000000017941 */ /* 0x000fea0003800000 */
.L_x_130:
[----:B--2---:R-:W-:Y:S05]  /*79d0*/  VIADD R3, R34, 0x20 ;  /* 0x0000002022037836 */ /* 0x004fea0000000000 */
[----:B------:R-:W-:Y:S04]  /*79e0*/  SHF.R.U32.HI R3, RZ, 0x15, R3 ;  /* 0x00000015ff037819 */ /* 0x000fe80000011603 */
[----:B------:R-:W-:Y:S11]  /*79f0*/  LOP3.LUT P0, RZ, R3, 0x3, R72, 0x48, !PT ;  /* 0x0000000303ff7812 */ /* 0x000ff60007804848 */
[----:B------:R-:W-:Y:S02]  /*7a00*/  @!UPT UIADD3 URZ, UPT, UPT, URZ, URZ, URZ ;  /* 0x000000fffffff290 */ /* 0x000fe4000fffe0ff */
[----:B------:R-:W-:Y:S05]  /*7a10*/  @!P0 BRA `(.L_x_135) ;  /* 0x0000000000408947 */ /* 0x000fea0003800000 */
[----:B------:R-:W2:Y:S01]  /*7a20*/  LDCU.64 UR8, c[0x4][0x70] ;  /* 0x01000e00ff0877ac */ /* 0x000ea20008000a00 */
[----:B------:R-:W-:Y:S01]  /*7a30*/  MOV R3, 0x0 ;  /* 0x0000000000037802 */ /* 0x000fe20000000f00 */
[----:B-1----:R-:W-:Y:S02]  /*7a40*/  HFMA2 R12, -RZ, RZ, 0, 5.9604644775390625e-08 ;  /* 0x00000001ff0c7431 */ /* 0x002fe400000001ff */
[----:B------:R-:W-:Y:S02]  /*7a50*/  IMAD.MOV.U32 R8, RZ, RZ, 0x192 ;  /* 0x00000192ff087424 */ /* 0x000fe400078e00ff */
[----:B------:R-:W-:Y:S01]  /*7a60*/  IMAD.MOV.U32 R13, RZ, RZ, RZ ;  /* 0x000000ffff0d7224 */ /* 0x000fe200078e00ff */
[----:B------:R-:W1:Y:S01]  /*7a70*/  LDCU.64 UR6, c[0x4][0x78] ;  /* 0x01000f00ff0677ac */ /* 0x000e620008000a00 */
[----:B------:R-:W3:Y:S01]  /*7a80*/  LDC.64 R2, c[0x4][R3] ;  /* 0x0100000003027b82 */ /* 0x000ee20000000a00 */
[----:B------:R-:W5:Y:S01]  /*7a90*/  LDCU.64 UR4, c[0x4][0x10] ;  /* 0x01000200ff0477ac */ /* 0x000f620008000a00 */
[----:B--2---:R-:W-:Y:S01]  /*7aa0*/  MOV R5, UR9 ;  /* 0x0000000900057c02 */ /* 0x004fe20008000f00 */
[----:B------:R-:W-:Y:S01]  /*7ab0*/  IMAD.U32 R4, RZ, RZ, UR8 ;  /* 0x00000008ff047e24 */ /* 0x000fe2000f8e00ff */
[----:B-1----:R-:W-:Y:S01]  /*7ac0*/  MOV R7, UR7 ;  /* 0x0000000700077c02 */ /* 0x002fe20008000f00 */
[----:B------:R-:W-:Y:S01]  /*7ad0*/  IMAD.U32 R6, RZ, RZ, UR6 ;  /* 0x00000006ff067e24 */ /* 0x000fe2000f8e00ff */
[----:B-----5:R-:W-:Y:S01]  /*7ae0*/  MOV R11, UR5 ;  /* 0x00000005000b7c02 */ /* 0x020fe20008000f00 */
[----:B------:R-:W-:Y:S02]  /*7af0*/  IMAD.U32 R10, RZ, RZ, UR4 ;  /* 0x00000004ff0a7e24 */ /* 0x000fe4000f8e00ff */
[----:B------:R-:W-:Y:S07]  /*7b00*/  LEPC R20, `(.L_x_135) ;  /* 0x000000001014794e */ /* 0x000fee0000000000 */
[----:B---34-:R-:W-:Y:S05]  /*7b10*/  CALL.ABS.NOINC R2 ;  /* 0x0000000002007343 */ /* 0x018fea0003c00000 */
.L_x_135:
[----:B----4-:R-:W-:Y:S01]  /*7b20*/  LOP3.LUT R20, R56, 0xffffe000, RZ, 0xc0, !PT ;  /* 0xffffe00038147812 */ /* 0x010fe200078ec0ff */
[----:B------:R-:W-:Y:S05]  /*7b30*/  WARPSYNC.ALL ;  /* 0x0000000000007948 */ /* 0x000fea0003800000 */
[----:B------:R-:W-:Y:S01]  /*7b40*/  R2UR UR4, R34 ;  /* 0x00000000220472ca */ /* 0x000fe200000e0000 */
[----:B-1----:R-:W-:Y:S01]  /*7b50*/  IMAD.U32 R91, RZ, RZ, UR40 ;  /* 0x00000028ff5b7e24 */ /* 0x002fe2000f8e00ff */
        /* <DEDUP_REMOVED lines=8> */
[----:B------:R-:W1:Y:S10]  /*7be0*/  LDTM.x16 R4, tmem[UR4+0x20] ;  /* 0x00002004000479ee */ /* 0x000e740008240000 */
[----:B------:R-:W-:Y:S02]  /*7bf0*/  @P6 LEA R91, R91, UR48, 0x3 ;  /* 0x000000305b5b6c11 */ /* 0x000fe4000f8e18ff */
[----:B------:R-:W-:Y:S03]  /*7c00*/  @P6 SHF.L.U32 R92, RZ, 0x1f, RZ ;  /* 0x0000001fff5c6819 */ /* 0x000fe600000006ff */
[----:B------:R-:W-:Y:S05]  /*7c10*/  @P6 VIADD R91, R91, 0x50 ;  /* 0x000000505b5b6836 */ /* 0x000fea0000000000 */
[----:B------:R-:W-:Y:S02]  /*7c20*/  @P6 PRMT R90, R90, 0x654, R91 ;  /* 0x000006545a5a6816 */ /* 0x000fe4000000005b */
[----:B------:R-:W-:Y:S01]  /*7c30*/  LEA R91, R88, UR48, 0x3 ;  /* 0x00000030585b7c11 */ /* 0x000fe2000f8e18ff */
[C---:B-1----:R-:W-:Y:S01]  /*7c40*/  FMUL R0, R32.reuse, R4 ;  /* 0x0000000420007220 */ /* 0x042fe20000400000 */
        /* <DEDUP_REMOVED lines=79> */
.L_x_137:
[----:B------:R-:W-:Y:S05]  /*8140*/  BSYNC.RECONVERGENT B0 ;  /* 0x0000000000007941 */ /* 0x000fea0003800200 */
.L_x_136:
[----:B------:R-:W-:Y:S01]  /*8150*/  BAR.SYNC.DEFER_BLOCKING 0x1, 0x80 ;  /* 0x0042000000007b1d */ /* 0x000fe20000010000 */
[----:B------:R-:W-:Y:S04]  /*8160*/  UIADD3 UR43, UPT, UPT, UR40, 0x1, URZ ;  /* 0x00000001282b7890 */ /* 0x000fe8000fffe0ff */
[----:B------:R-:W-:Y:S04]  /*8170*/  UISETP.NE.AND UP0, UPT, UR43, 0x4, UPT ;  /* 0x000000042b00788c */ /* 0x000fe8000bf05270 */
[----:B------:R-:W-:Y:S01]  /*8180*/  USEL UR43, UR43, URZ, UP0 ;  /* 0x000000ff2b2b7287 */ /* 0x000fe20008000000 */
[----:B------:R2:W-:Y:S01]  /*8190*/  @P6 SYNCS.ARRIVE.TRANS64.RED.A1T0 RZ, [R90+URZ], RZ ;  /* 0x000000ff5aff69a7 */ /* 0x0005e200081004ff */
[----:B------:R-:W-:Y:S01]  /*81a0*/  BSSY B1, `(.L_x_138) ;  /* 0x000001c000017945 */ /* 0x000fe20003800000 */
[----:B------:R-:W4:Y:S01]  /*81b0*/  @P6 SYNCS.PHASECHK.TRANS64.TRYWAIT P0, [R91+URZ+0x30], R92 ;  /* 0x0000305c5b0065a7 */ /* 0x000f2200080011ff */
[----:B--2---:R-:W-:Y:S01]  /*81c0*/  HFMA2 R90, -RZ, RZ, 0, 0 ;  /* 0x00000000ff5a7431 */ /* 0x004fe200000001ff */
[----:B----4-:R-:W-:Y:S01]  /*81d0*/  @P6 SEL R43, RZ, 0x1, !P0 ;  /* 0x00000001ff2b6807 */ /* 0x010fe20004000000 */
[----:B------:R-:W-:Y:S06]  /*81e0*/  @!P6 BRA `(.L_x_139) ;  /* 0x00000000005ce947 */ /* 0x000fec0003800000 */
        /* <DEDUP_REMOVED lines=12> */
.L_x_141:
[----:B------:R-:W-:Y:S05]  /*82b0*/  BSYNC B0 ;  /* 0x0000000000007941 */ /* 0x000fea0003800000 */
.L_x_140:
[----:B------:R-:W-:Y:S01]  /*82c0*/  ISETP.NE.AND P0, PT, R89, RZ, PT ;  /* 0x000000ff5900720c */ /* 0x000fe20003f05270 */
[----:B------:R-:W-:Y:S11]  /*82d0*/  VIADD R88, R88, 0x1 ;  /* 0x0000000158587836 */ /* 0x000ff60000000000 */
[----:B------:R-:W-:Y:S01]  /*82e0*/  @!UPT UIADD3 URZ, UPT, UPT, URZ, URZ, URZ ;  /* 0x000000fffffff290 */ /* 0x000fe2000fffe0ff */
[----:B------:R2:W4:Y:S04]  /*82f0*/  @P0 LDS.128 R56, [R4] ;  /* 0x0000000004380984 */ /* 0x0005280000000c00 */
[----:B------:R2:W1:Y:S04]  /*8300*/  @P0 LDS.128 R52, [R3+0x10] ;  /* 0x0000100003340984 */ /* 0x0004680000000c00 */
[----:B------:R2:W1:Y:S04]  /*8310*/  @P0 LDS.128 R48, [R2+0x20] ;  /* 0x0000200002300984 */ /* 0x0004680000000c00 */
[----:B------:R2:W1:Y:S01]  /*8320*/  @P0 LDS.128 R44, [R0+0x30] ;  /* 0x00003000002c0984 */ /* 0x0004620000000c00 */
[C---:B------:R-:W-:Y:S04]  /*8330*/  ISETP.NE.AND P0, PT, R88.reuse, 0x4, PT ;  /* 0x000000045800780c */ /* 0x040fe80003f05270 */
[----:B------:R-:W-:Y:S02]  /*8340*/  SEL R88, R88, RZ, P0 ;  /* 0x000000ff58587207 */ /* 0x000fe40000000000 */
[----:B------:R-:W-:Y:S02]  /*8350*/  SEL R90, RZ, 0x1, P0 ;  /* 0x00000001ff5a7807 */ /* 0x000fe40000000000 */
.L_x_139:
[----:B------:R-:W-:Y:S05]  /*8360*/  BSYNC B1 ;  /* 0x0000000000017941 */ /* 0x000fea0003800000 */
.L_x_138:
        /* <DEDUP_REMOVED lines=21> */
.L_x_143:
[----:B----4-:R-:W-:Y:S01]  /*84c0*/  LOP3.LUT R20, R56, 0xffffe000, RZ, 0xc0, !PT ;  /* 0xffffe00038147812 */ /* 0x010fe200078ec0ff */
[----:B------:R-:W-:Y:S05]  /*84d0*/  WARPSYNC.ALL ;  /* 0x0000000000007948 */ /* 0x000fea0003800000 */
[----:B------:R-:W-:Y:S01]  /*84e0*/  R2UR UR4, R34 ;  /* 0x00000000220472ca */ /* 0x000fe200000e0000 */
[----:B------:R-:W-:Y:S01]  /*84f0*/  IMAD.U32 R92, RZ, RZ, UR43 ;  /* 0x0000002bff5c7e24 */ /* 0x000fe2000f8e00ff */
[----:B------:R-:W-:Y:S01]  /*8500*/  LOP3.LUT R21, R57, 0xffffe000, RZ, 0xc0, !PT ;  /* 0xffffe00039157812 */ /* 0x000fe200078ec0ff */
[----:B-1----:R-:W-:Y:S01]  /*8510*/  IMAD.U32 R91, RZ, RZ, UR37 ;  /* 0x00000025ff5b7e24 */ /* 0x002fe2000f8e00ff */
        /* <DEDUP_REMOVED lines=8> */
[----:B------:R-:W-:Y:S03]  /*85a0*/  @P6 SHF.L.U32 R93, R90, 0x1f, RZ ;  /* 0x0000001f5a5d6819 */ /* 0x000fe600000006ff */
        /* <DEDUP_REMOVED lines=83> */
.L_x_145:
[----:B------:R-:W-:Y:S05]  /*8ae0*/  BSYNC.RECONVERGENT B0 ;  /* 0x0000000000007941 */ /* 0x000fea0003800200 */
.L_x_144:
        /* <DEDUP_REMOVED lines=18> */
[----:B------:R-:W-:Y:S04]  /*8c10*/  SHF.L.U32 R5, R90, 0x1f, RZ ;  /* 0x0000001f5a057819 */ /* 0x000fe800000006ff */
[----:B------:R-:W1:Y:S02]  /*8c20*/  SYNCS.PHASECHK.TRANS64.TRYWAIT P0, [R92+URZ+0x30], R5 ;  /* 0x000030055c0075a7 */ /* 0x000e6400080011ff */
[----:B-1----:R-:W-:Y:S05]  /*8c30*/  @!P0 BRA `(.L_x_150) ;  /* 0x0000003400908947 */ /* 0x002fea0003800000 */
.L_x_149:
[----:B------:R-:W-:Y:S05]  /*8c40*/  BSYNC B0 ;  /* 0x0000000000007941 */ /* 0x000fea0003800000 */
.L_x_148:
[----:B------:R-:W-:Y:S01]  /*8c50*/  ISETP.NE.AND P0, PT, R89, RZ, PT ;  /* 0x000000ff5900720c */ /* 0x000fe20003f05270 */
[----:B------:R-:W-:Y:S11]  /*8c60*/  VIADD R88, R88, 0x1 ;  /* 0x0000000158587836 */ /* 0x000ff60000000000 */
[----:B------:R-:W-:Y:S01]  /*8c70*/  @!UPT UIADD3 URZ, UPT, UPT, URZ, URZ, URZ ;  /* 0x000000fffffff290 */ /* 0x000fe2000fffe0ff */
[----:B------:R2:W4:Y:S04]  /*8c80*/  @P0 LDS.128 R56, [R4] ;  /* 0x0000000004380984 */ /* 0x0005280000000c00 */
[----:B------:R2:W2:Y:S04]  /*8c90*/  @P0 LDS.128 R52, [R3+0x10] ;  /* 0x0000100003340984 */ /* 0x0004a80000000c00 */
[----:B------:R2:W2:Y:S04]  /*8ca0*/  @P0 LDS.128 R48, [R2+0x20] ;  /* 0x0000200002300984 */ /* 0x0004a80000000c00 */
[----:B------:R2:W2:Y:S01]  /*8cb0*/  @P0 LDS.128 R44, [R0+0x30] ;  /* 0x00003000002c0984 */ /* 0x0004a20000000c00 */
[C---:B------:R-:W-:Y:S04]  /*8cc0*/  ISETP.NE.AND P0, PT, R88.reuse, 0x4, PT ;  /* 0x000000045800780c */ /* 0x040fe80003f05270 */
[----:B-1----:R-:W-:Y:S02]  /*8cd0*/  SEL R5, RZ, 0x1, P0 ;  /* 0x00000001ff057807 */ /* 0x002fe40000000000 */
[----:B------:R-:W-:Y:S02]  /*8ce0*/  SEL R88, R88, RZ, P0 ;  /* 0x000000ff58587207 */ /* 0x000fe40000000000 */
[----:B------:R-:W-:Y:S02]  /*8cf0*/  LOP3.LUT R90, R90, R5, RZ, 0x3c, !PT ;  /* 0x000000055a5a7212 */ /* 0x000fe400078e3cff */
.L_x_147:
[----:B------:R-:W-:Y:S05]  /*8d00*/  BSYNC B1 ;  /* 0x0000000000017941 */ /* 0x000fea0003800000 */
.L_x_146:
        /* <DEDUP_REMOVED lines=21> */
.L_x_151:
[----:B----4-:R-:W-:Y:S01]  /*8e60*/  LOP3.LUT R20, R56, 0xffffe000, RZ, 0xc0, !PT ;  /* 0xffffe00038147812 */ /* 0x010fe200078ec0ff */
        /* <DEDUP_REMOVED lines=11> */
[----:B-1----:R-:W1:Y:S10]  /*8f20*/  LDTM.x16 R4, tmem[UR4+0x40] ;  /* 0x00004004000479ee */ /* 0x002e740008240000 */
        /* <DEDUP_REMOVED lines=31> */
[----:B------:R1:W-:Y:S01]  /*9120*/  STS.128 [R79], R36 ;  /* 0x000000244f007388 */ /* 0x0003e20000000c00 */
        /* <DEDUP_REMOVED lines=45> */
[----:B------:R-:W-:Y:S02]  /*9400*/  UIADD3 UR8, UP0, UPT, UR52, 0x680, URZ ;  /* 0x0000068034087890 */ /* 0x000fe4000ff1e0ff */
[----:B------:R-:W-:Y:S02]  /*9410*/  UIADD3 UR5, UPT, UPT, UR41, 0x40, URZ ;  /* 0x0000004029057890 */ /* 0x000fe4000fffe0ff */
[----:B------:R-:W-:Y:S01]  /*9420*/  MOV R73, UR10 ;  /* 0x0000000a00497c02 */ /* 0x000fe20008000f00 */
[----:B------:R-:W-:Y:S01]  /*9430*/  UIADD3.X UR9, UPT, UPT, URZ, UR53, URZ, UP0, !UPT ;  /* 0x00000035ff097290 */ /* 0x000fe200087fe4ff */
[----:B------:R-:W-:Y:S02]  /*9440*/  UMOV UR6, UR42 ;  /* 0x0000002a00067c82 */ /* 0x000fe40008000000 */
[----:B------:R-:W-:Y:S01]  /*9450*/  R2UR UR4, R73 ;  /* 0x00000000490472ca */ /* 0x000fe200000e0000 */
[----:B------:R-:W-:Y:S11]  /*9460*/  UMOV UR7, UR36 ;  /* 0x0000002400077c82 */ /* 0x000ff60008000000 */
[----:B------:R-:W-:Y:S01]  /*9470*/  @!UPT UIADD3 URZ, UPT, UPT, URZ, URZ, URZ ;  /* 0x000000fffffff290 */ /* 0x000fe2000fffe0ff */
[----:B------:R2:W-:Y:S01]  /*9480*/  UTMASTG.3D [UR4], [UR8] ;  /* 0x00000004080073b5 */ /* 0x0005e20008010000 */
[----:B------:R0:W-:Y:S01]  /*9490*/  UTMACMDFLUSH ;  /* 0x00000000000079b7 */ /* 0x0001e20000000000 */
[----:B--2---:R-:W-:Y:S04]  /*94a0*/  DEPBAR.LE SB0, 0x1 ;  /* 0x000080400000791a */ /* 0x004fe80000000000 */
.L_x_153:
[----:B------:R-:W-:Y:S05]  /*94b0*/  BSYNC.RECONVERGENT B0 ;  /* 0x0000000000007941 */ /* 0x000fea0003800200 */
.L_x_152:
        /* <DEDUP_REMOVED lines=21> */
.L_x_157:
[----:B------:R-:W-:Y:S05]  /*9610*/  BSYNC B0 ;  /* 0x0000000000007941 */ /* 0x000fea0003800000 */
.L_x_156:
        /* <DEDUP_REMOVED lines=11> */
.L_x_155:
[----:B------:R-:W-:Y:S05]  /*96d0*/  BSYNC B1 ;  /* 0x0000000000017941 */ /* 0x000fea0003800000 */
.L_x_154:
        /* <DEDUP_REMOVED lines=21> */
.L_x_159:
        /* <DEDUP_REMOVED lines=98> */
.L_x_161:
[----:B------:R-:W-:Y:S05]  /*9e50*/  BSYNC.RECONVERGENT B0 ;  /* 0x0000000000007941 */ /* 0x000fea0003800200 */
.L_x_160:
        /* <DEDUP_REMOVED lines=21> */
.L_x_165:
[----:B------:R-:W-:Y:S05]  /*9fb0*/  BSYNC B0 ;  /* 0x0000000000007941 */ /* 0x000fea0003800000 */
.L_x_164:
        /* <DEDUP_REMOVED lines=11> */
.L_x_163:
[----:B------:R-:W-:Y:S05]  /*a070*/  BSYNC B1 ;  /* 0x0000000000017941 */ /* 0x000fea0003800000 */
.L_x_162:
        /* <DEDUP_REMOVED lines=21> */
.L_x_167:
        /* <DEDUP_REMOVED lines=98> */
.L_x_169:
[----:B------:R-:W-:Y:S05]  /*a7f0*/  BSYNC.RECONVERGENT B0 ;  /* 0x0000000000007941 */ /* 0x000fea0003800200 */
.L_x_168:
        /* <DEDUP_REMOVED lines=13> */
[C---:B------:R-:W-:Y:S01]  /*a8d0*/  @P1 IMAD R3, R88.reuse, 0x2000, R79 ;  /* 0x0000200058031824 */ /* 0x040fe200078e024f */
[C---:B------:R-:W-:Y:S01]  /*a8e0*/  @P1 LEA R0, R88.reuse, R77, 0xd ;  /* 0x0000004d58001211 */ /* 0x040fe200078e68ff */
[C---:B------:R-:W-:Y:S02]  /*a8f0*/  @P1 IMAD R2, R88.reuse, 0x2000, R78 ;  /* 0x0000200058021824 */ /* 0x040fe400078e024e */
[----:B------:R-:W-:Y:S01]  /*a900*/  @P1 IMAD R88, R88, 0x2000, R85 ;  /* 0x0000200058581824 */ /* 0x000fe200078e0255 */
[----:B------:R-:W-:Y:S06]  /*a910*/  @P0 BRA `(.L_x_173) ;  /* 0x00000000000c0947 */ /* 0x000fec0003800000 */
[----:B-1----:R-:W-:Y:S04]  /*a920*/  SHF.L.U32 R5, R90, 0x1f, RZ ;  /* 0x0000001f5a057819 */ /* 0x002fe800000006ff */
[----:B------:R-:W1:Y:S02]  /*a930*/  SYNCS.PHASECHK.TRANS64.TRYWAIT P0, [R92+URZ+0x30], R5 ;  /* 0x000030055c0075a7 */ /* 0x000e6400080011ff */
[----:B-1----:R-:W-:Y:S05]  /*a940*/  @!P0 BRA `(.L_x_174) ;  /* 0x0000001800888947 */ /* 0x002fea0003800000 */
.L_x_173:
[----:B------:R-:W-:Y:S05]  /*a950*/  BSYNC B0 ;  /* 0x0000000000007941 */ /* 0x000fea0003800000 */
.L_x_172:
[----:B------:R-:W-:Y:S11]  /*a960*/  ISETP.NE.AND P0, PT, R89, RZ, PT ;  /* 0x000000ff5900720c */ /* 0x000ff60003f05270 */
[----:B------:R-:W-:Y:S02]  /*a970*/  @!UPT UIADD3 URZ, UPT, UPT, URZ, URZ, URZ ;  /* 0x000000fffffff290 */ /* 0x000fe4000fffe0ff */
[----:B------:R2:W4:Y:S04]  /*a980*/  @P0 LDS.128 R56, [R3] ;  /* 0x0000000003380984 */ /* 0x0005280000000c00 */
[----:B------:R2:W1:Y:S04]  /*a990*/  @P0 LDS.128 R52, [R2+0x10] ;  /* 0x0000100002340984 */ /* 0x0004680000000c00 */
[----:B------:R2:W1:Y:S04]  /*a9a0*/  @P0 LDS.128 R48, [R0+0x20] ;  /* 0x0000200000300984 */ /* 0x0004680000000c00 */
[----:B------:R2:W1:Y:S02]  /*a9b0*/  @P0 LDS.128 R44, [R88+0x30] ;  /* 0x00003000582c0984 */ /* 0x0004640000000c00 */
.L_x_171:
[----:B------:R-:W-:Y:S05]  /*a9c0*/  BSYNC B1 ;  /* 0x0000000000017941 */ /* 0x000fea0003800000 */
.L_x_170:
        /* <DEDUP_REMOVED lines=21> */
.L_x_175:
[----:B------:R-:W-:Y:S01]  /*ab20*/  ISETP.NE.AND P0, PT, R81, RZ, PT ;  /* 0x000000ff5100720c */ /* 0x000fe20003f05270 */
[----:B------:R-:W-:Y:S05]  /*ab30*/  WARPSYNC.ALL ;  /* 0x0000000000007948 */ /* 0x000fea0003800000 */
[----:B------:R-:W-:Y:S01]  /*ab40*/  R2UR UR4, R34 ;  /* 0x00000000220472ca */ /* 0x000fe200000e0000 */
[----:B------:R-:W-:Y:S01]  /*ab50*/  VIADD R87, R87, 0xc0 ;  /* 0x000000c057577836 */ /* 0x000fe20000000000 */
[----:B----4-:R-:W-:Y:S01]  /*ab60*/  LOP3.LUT R0, R56, 0xffffe000, RZ, 0xc0, !PT ;  /* 0xffffe00038007812 */ /* 0x010fe200078ec0ff */
[----:B------:R-:W-:Y:S01]  /*ab70*/  BSSY.RECONVERGENT B0, `(.L_x_176) ;  /* 0x0000059000007945 */ /* 0x000fe20003800200 */
[----:B------:R-:W-:Y:S02]  /*ab80*/  LOP3.LUT R2, R57, 0xffffe000, RZ, 0xc0, !PT ;  /* 0xffffe00039027812 */ /* 0x000fe400078ec0ff */
[----:B------:R-:W-:Y:S02]  /*ab90*/  LOP3.LUT R3, R58, 0xffffe000, RZ, 0xc0, !PT ;  /* 0xffffe0003a037812 */ /* 0x000fe400078ec0ff */
[----:B------:R-:W-:Y:S02]  /*aba0*/  LOP3.LUT R20, R59, 0xffffe000, RZ, 0xc0, !PT ;  /* 0xffffe0003b147812 */ /* 0x000fe400078ec0ff */
[----:B-1----:R-:W-:Y:S02]  /*abb0*/  LOP3.LUT R21, R52, 0xffffe000, RZ, 0xc0, !PT ;  /* 0xffffe00034157812 */ /* 0x002fe400078ec0ff */
[----:B------:R-:W-:Y:S01]  /*abc0*/  LOP3.LUT R36, R53, 0xffffe000, RZ, 0xc0, !PT ;  /* 0xffffe00035247812 */ /* 0x000fe200078ec0ff */
[----:B------:R-:W1:Y:S01]  /*abd0*/  LDTM.x16 R4, tmem[UR4+0x70] ;  /* 0x00007004000479ee */ /* 0x000e620008240000 */
[----:B------:R-:W-:Y:S01]  /*abe0*/  LOP3.LUT R37, R54, 0xffffe000, RZ, 0xc0, !PT ;  /* 0xffffe00036257812 */ /* 0x000fe200078ec0ff */
[----:B------:R-:W-:Y:S01]  /*abf0*/  NOP ;  /* 0x0000000000007918 */ /* 0x000fe20000000000 */
[----:B------:R-:W-:Y:S02]  /*ac00*/  LOP3.LUT R38, R55, 0xffffe000, RZ, 0xc0, !PT ;  /* 0xffffe00037267812 */ /* 0x000fe400078ec0ff */
[----:B------:R-:W-:Y:S02]  /*ac10*/  LOP3.LUT R87, R87, 0xfefffff8, RZ, 0xc0, !PT ;  /* 0xfefffff857577812 */ /* 0x000fe400078ec0ff */
[----:B------:R-:W-:Y:S02]  /*ac20*/  LOP3.LUT R39, R48, 0xffffe000, RZ, 0xc0, !PT ;  /* 0xffffe00030277812 */ /* 0x000fe400078ec0ff */
[----:B------:R-:W-:Y:S01]  /*ac30*/  LOP3.LUT R40, R49, 0xffffe000, RZ, 0xc0, !PT ;  /* 0xffffe00031287812 */ /* 0x000fe200078ec0ff */
[----:B-1----:R1:W-:Y:S01]  /*ac40*/  SYNCS.ARRIVE.TRANS64.RED.A1T0 RZ, [R87+URZ], RZ ;  /* 0x000000ff57ff79a7 */ /* 0x0023e200081004ff */
[----:B------:R-:W-:Y:S02]  /*ac50*/  LOP3.LUT R41, R50, 0xffffe000, RZ, 0xc0, !PT ;  /* 0xffffe00032297812 */ /* 0x000fe400078ec0ff */
[----:B------:R-:W-:Y:S02]  /*ac60*/  LOP3.LUT R42, R51, 0xffffe000, RZ, 0xc0, !PT ;  /* 0xffffe000332a7812 */ /* 0x000fe400078ec0ff */
[----:B------:R-:W-:Y:S02]  /*ac70*/  LOP3.LUT R43, R44, 0xffffe000, RZ, 0xc0, !PT ;  /* 0xffffe0002c2b7812 */ /* 0x000fe400078ec0ff */
[----:B------:R-:W-:Y:S02]  /*ac80*/  LOP3.LUT R44, R45, 0xffffe000, RZ, 0xc0, !PT ;  /* 0xffffe0002d2c7812 */ /* 0x000fe400078ec0ff */
[----:B------:R-:W-:Y:S02]  /*ac90*/  LOP3.LUT R45, R46, 0xffffe000, RZ, 0xc0, !PT ;  /* 0xffffe0002e2d7812 */ /* 0x000fe400078ec0ff */
[----:B------:R-:W-:Y:S01]  /*aca0*/  LOP3.LUT R46, R47, 0xffffe000, RZ, 0xc0, !PT ;  /* 0xffffe0002f2e7812 */ /* 0x000fe200078ec0ff */
[C---:B------:R-:W-:Y:S01]  /*acb0*/  FMUL R4, R32.reuse, R4 ;  /* 0x0000000420047220 */ /* 0x040fe20000400000 */
[C---:B------:R-:W-:Y:S01]  /*acc0*/  FMUL R5, R32.reuse, R5 ;  /* 0x0000000520057220 */ /* 0x040fe20000400000 */
[C---:B------:R-:W-:Y:S01]  /*acd0*/  FMUL R6, R32.reuse, R6 ;  /* 0x0000000620067220 */ /* 0x040fe20000400000 */
[C---:B------:R-:W-:Y:S01]  /*ace0*/  FMUL R7, R32.reuse, R7 ;  /* 0x0000000720077220 */ /* 0x040fe20000400000 */
[C---:B------:R-:W-:Y:S01]  /*acf0*/  FFMA R4, R35.reuse, R0, R4 ;  /* 0x0000000023047223 */ /* 0x040fe20000000004 */
[C---:B------:R-:W-:Y:S01]  /*ad00*/  FFMA R5, R35.reuse, R2, R5 ;  /* 0x0000000223057223 */ /* 0x040fe20000000005 */
[C---:B------:R-:W-:Y:S01]  /*ad10*/  FFMA R6, R35.reuse, R3, R6 ;  /* 0x0000000323067223 */ /* 0x040fe20000000006 */
[C---:B------:R-:W-:Y:S01]  /*ad20*/  FFMA R7, R35.reuse, R20, R7 ;  /* 0x0000001423077223 */ /* 0x040fe20000000007 */
[C---:B------:R-:W-:Y:S01]  /*ad30*/  FMUL R8, R32.reuse, R8 ;  /* 0x0000000820087220 */ /* 0x040fe20000400000 */
        /* <DEDUP_REMOVED lines=9> */
[----:B------:R-:W-:Y:S01]  /*add0*/  F2FP.TF32.F32.PACK_B R7, R7 ;  /* 0x00000007ff07723e */ /* 0x000fe200024050ff */
[C---:B------:R-:W-:Y:S01]  /*ade0*/  FFMA R11, R35.reuse, R38, R11 ;  /* 0x00000026230b7223 */ /* 0x040fe2000000000b */
[C---:B------:R-:W-:Y:S01]  /*adf0*/  FMUL R12, R32.reuse, R12 ;  /* 0x0000000c200c7220 */ /* 0x040fe20000400000 */
[----:B------:R-:W-:Y:S01]  /*ae00*/  F2FP.TF32.F32.PACK_B R8, R8 ;  /* 0x00000008ff08723e */ /* 0x000fe200024050ff */
[C---:B------:R-:W-:Y:S01]  /*ae10*/  FMUL R13, R32.reuse, R13 ;  /* 0x0000000d200d7220 */ /* 0x040fe20000400000 */
[----:B------:R1:W-:Y:S01]  /*ae20*/  STS.128 [R79+0x6000], R4 ;  /* 0x006000044f007388 */ /* 0x0003e20000000c00 */
        /* <DEDUP_REMOVED lines=8> */
[C---:B------:R-:W-:Y:S01]  /*aeb0*/  FFMA R15, R35.reuse, R42, R15 ;  /* 0x0000002a230f7223 */ /* 0x040fe2000000000f */
[C---:B------:R-:W-:Y:S01]  /*aec0*/  FMUL R16, R32.reuse, R16 ;  /* 0x0000001020107220 */ /* 0x040fe20000400000 */
[----:B------:R-:W-:Y:S01]  /*aed0*/  F2FP.TF32.F32.PACK_B R12, R12 ;  /* 0x0000000cff0c723e */ /* 0x000fe200024050ff */
[----:B------:R1:W-:Y:S01]  /*aee0*/  STS.128 [R78+0x6010], R8 ;  /* 0x006010084e007388 */ /* 0x0003e20000000c00 */
[C---:B------:R-:W-:Y:S01]  /*aef0*/  FMUL R17, R32.reuse, R17 ;  /* 0x0000001120117220 */ /* 0x040fe20000400000 */
[C---:B------:R-:W-:Y:S01]  /*af00*/  FMUL R18, R32.reuse, R18 ;  /* 0x0000001220127220 */ /* 0x040fe20000400000 */
[----:B------:R-:W-:Y:S01]  /*af10*/  FMUL R19, R32, R19 ;  /* 0x0000001320137220 */ /* 0x000fe20000400000 */
[----:B------:R-:W-:Y:S01]  /*af20*/  F2FP.TF32.F32.PACK_B R13, R13 ;  /* 0x0000000dff0d723e */ /* 0x000fe200024050ff */
[C---:B------:R-:W-:Y:S01]  /*af30*/  FFMA R16, R35.reuse, R43, R16 ;  /* 0x0000002b23107223 */ /* 0x040fe20000000010 */
[----:B------:R-:W-:Y:S01]  /*af40*/  F2FP.TF32.F32.PACK_B R14, R14 ;  /* 0x0000000eff0e723e */ /* 0x000fe200024050ff */
[C---:B------:R-:W-:Y:S01]  /*af50*/  FFMA R17, R35.reuse, R44, R17 ;  /* 0x0000002c23117223 */ /* 0x040fe20000000011 */
[----:B------:R-:W-:Y:S01]  /*af60*/  F2FP.TF32.F32.PACK_B R15, R15 ;  /* 0x0000000fff0f723e */ /* 0x000fe200024050ff */
[C---:B------:R-:W-:Y:S01]  /*af70*/  FFMA R18, R35.reuse, R45, R18 ;  /* 0x0000002d23127223 */ /* 0x040fe20000000012 */
[----:B------:R-:W-:Y:S01]  /*af80*/  FFMA R19, R35, R46, R19 ;  /* 0x0000002e23137223 */ /* 0x000fe20000000013 */
[----:B------:R-:W-:Y:S02]  /*af90*/  F2FP.TF32.F32.PACK_B R16, R16 ;  /* 0x00000010ff10723e */ /* 0x000fe400024050ff */
[----:B------:R1:W-:Y:S01]  /*afa0*/  STS.128 [R77+0x6020], R12 ;  /* 0x0060200c4d007388 */ /* 0x0003e20000000c00 */
[----:B------:R-:W-:Y:S02]  /*afb0*/  F2FP.TF32.F32.PACK_B R17, R17 ;  /* 0x00000011ff11723e */ /* 0x000fe400024050ff */
        /* <DEDUP_REMOVED lines=20> */
.L_x_177:
[----:B------:R-:W-:Y:S05]  /*b100*/  BSYNC.RECONVERGENT B0 ;  /* 0x0000000000007941 */ /* 0x000fea0003800200 */
.L_x_176:
[----:B------:R-:W-:Y:S01]  /*b110*/  BAR.SYNC.DEFER_BLOCKING 0x1, 0x80 ;  /* 0x0042000000007b1d */ /* 0x000fe20000010000 */
[----:B------:R-:W-:Y:S01]  /*b120*/  UISETP.NE.AND UP0, UPT, UR49, -0x8, UPT ;  /* 0xfffffff83100788c */ /* 0x000fe2000bf05270 */
[----:B------:R-:W-:Y:S08]  /*b130*/  IADD3 R0, PT, PT, R30, 0x1, RZ ;  /* 0x000000011e007810 */ /* 0x000ff00007ffe0ff */
[----:B------:R-:W-:Y:S05]  /*b140*/  BRA.U !UP0, `(.L_x_178) ;  /* 0x0000000108287547 */ /* 0x000fea000b800000 */
[----:B------:R-:W-:Y:S01]  /*b150*/  ISETP.NE.AND P0, PT, R86, RZ, PT ;  /* 0x000000ff5600720c */ /* 0x000fe20003f05270 */
[----:B------:R-:W-:Y:S01]  /*b160*/  IMAD.U32 R3, RZ, RZ, UR51 ;  /* 0x00000033ff037e24 */ /* 0x000fe2000f8e00ff */
[----:B------:R-:W-:Y:S01]  /*b170*/  UIADD3 UR51, UPT, UPT, UR51, 0x1, URZ ;  /* 0x0000000133337890 */ /* 0x000fe2000fffe0ff */
[----:B------:R-:W-:Y:S03]  /*b180*/  IMAD.U32 R2, RZ, RZ, UR37 ;  /* 0x00000025ff027e24 */ /* 0x000fe6000f8e00ff */
[----:B------:R-:W-:Y:S04]  /*b190*/  UISETP.NE.AND UP0, UPT, UR51, 0x4, UPT ;  /* 0x000000043300788c */ /* 0x000fe8000bf05270 */
[----:B------:R-:W-:Y:S03]  /*b1a0*/  USEL UR51, UR51, URZ, UP0 ;  /* 0x000000ff33337287 */ /* 0x000fe60008000000 */
[----:B------:R-:W-:Y:S05]  /*b1b0*/  @P0 LEA R3, R3, UR48, 0x3 ;  /* 0x0000003003030c11 */ /* 0x000fea000f8e18ff */
[----:B------:R-:W-:Y:S05]  /*b1c0*/  @P0 VIADD R3, R3, 0x50 ;  /* 0x0000005003030836 */ /* 0x000fea0000000000 */
[----:B------:R-:W-:Y:S04]  /*b1d0*/  @P0 PRMT R2, R2, 0x654, R3 ;  /* 0x0000065402020816 */ /* 0x000fe80000000003 */
[----:B------:R2:W-:Y:S03]  /*b1e0*/  @P0 SYNCS.ARRIVE.TRANS64.RED.A1T0 RZ, [R2+URZ], RZ ;  /* 0x000000ff02ff09a7 */ /* 0x0005e600081004ff */
.L_x_178:
[----:B------:R-:W-:Y:S01]  /*b1f0*/  ISETP.NE.AND P2, PT, R82, RZ, PT ;  /* 0x000000ff5200720c */ /* 0x000fe20003f45270 */
[----:B------:R-:W-:Y:S01]  /*b200*/  UIADD3 UR49, UPT, UPT, UR49, 0x8, URZ ;  /* 0x0000000831317890 */ /* 0x000fe2000fffe0ff */
[----:B------:R-:W-:Y:S01]  /*b210*/  ISETP.NE.AND P0, PT, R84, 0x2, PT ;  /* 0x000000025400780c */ /* 0x000fe20003f05270 */
[----:B------:R-:W-:Y:S01]  /*b220*/  IMAD.IADD R20, R29, 0x1, R66 ;  /* 0x000000011d147824 */ /* 0x000fe200078e0242 */
[----:B------:R-:W-:Y:S01]  /*b230*/  ISETP.NE.AND P1, PT, R0, 0x4, PT ;  /* 0x000000040000780c */ /* 0x000fe20003f25270 */
[----:B------:R-:W-:Y:S01]  /*b240*/  IMAD.IADD R21, R31, 0x1, R68 ;  /* 0x000000011f157824 */ /* 0x000fe200078e0244 */
[----:B--2---:R-:W-:Y:S02]  /*b250*/  SEL R2, RZ, 0x1, P0 ;  /* 0x00000001ff027807 */ /* 0x004fe40000000000 */
[----:B------:R-:W-:Y:S02]  /*b260*/  SEL R3, RZ, 0x1, P1 ;  /* 0x00000001ff037807 */ /* 0x000fe40000800000 */
[----:B------:R-:W-:Y:S02]  /*b270*/  LOP3.LUT R75, R75, R2, RZ, 0x3c, !PT ;  /* 0x000000024b4b7212 */ /* 0x000fe400078e3cff */
[----:B------:R-:W-:Y:S02]  /*b280*/  LOP3.LUT R76, R76, R3, RZ, 0x3c, !PT ;  /* 0x000000034c4c7212 */ /* 0x000fe400078e3cff */
[----:B------:R-:W-:Y:S02]  /*b290*/  @P2 R2UR UR36, R74 ;  /* 0x000000004a2422ca */ /* 0x000fe400000e0000 */
[----:B------:R-:W-:Y:S02]  /*b2a0*/  SEL R84, R84, RZ, P0 ;  /* 0x000000ff54547207 */ /* 0x000fe40000000000 */
[----:B------:R-:W-:Y:S01]  /*b2b0*/  SEL R30, R0, RZ, P1 ;  /* 0x000000ff001e7207 */ /* 0x000fe20000800000 */
[----:B------:R-:W-:Y:S10]  /*b2c0*/  @P2 BRA `(.L_x_179) ;  /* 0xffffffa400ac2947 */ /* 0x000ff4000383ffff */
[----:B------:R-:W-:-:S09]  /*b2d0*/  UISETP.NE.AND UP0, UPT, UR50, URZ, UPT ;  /* 0x000000ff3200728c */ /* 0x000fd2000bf05270 */
[----:B------:R-:W-:Y:S05]  /*b2e0*/  BRA.U !UP0, `(.L_x_180) ;  /* 0x0000000108487547 */ /* 0x000fea000b800000 */
[----:B------:R-:W2:Y:S02]  /*b2f0*/  LDCU.64 UR4, c[0x0][0x890] ;  /* 0x00011200ff0477ac */ /* 0x000ea40008000a00 */
[----:B--2---:R-:W-:-:S04]  /*b300*/  UISETP.NE.U32.AND UP0, UPT, UR4, URZ, UPT ;  /* 0x000000ff0400728c */ /* 0x004fc8000bf05070 */
[----:B------:R-:W-:-:S09]  /*b310*/  UISETP.NE.AND.EX UP0, UPT, UR5, URZ, UPT, UP0 ;  /* 0x000000ff0500728c */ /* 0x000fd2000bf05300 */
[----:B------:R-:W-:Y:S05]  /*b320*/  BRA.U UP0, `(.L_x_181) ;  /* 0x00000001000c7547 */ /* 0x000fea000b800000 */
[----:B------:R-:W-:-:S13]  /*b330*/  FSETP.NEU.AND P0, PT, R35, RZ, PT ;  /* 0x000000ff2300720b */ /* 0x000fda0003f0d000 */
[----:B------:R-:W-:Y:S05]  /*b340*/  @!P0 EXIT ;  /* 0x000000000000894d */ /* 0x000fea0003800000 */
[----:B------:R-:W-:Y:S05]  /*b350*/  BRA `(.L_x_180) ;  /* 0x00000000002c7947 */ /* 0x000fea0003800000 */
.L_x_181:
[----:B------:R-:W-:Y:S01]  /*b360*/  ISETP.NE.AND P0, PT, R83, RZ, PT ;  /* 0x000000ff5300720c */ /* 0x000fe20003f05270 */
[----:B------:R-:W-:-:S12]  /*b370*/  BSSY.RECONVERGENT B0, `(.L_x_180) ;  /* 0x0000009000007945 */ /* 0x000fd80003800200 */
[----:B------:R-:W-:Y:S05]  /*b380*/  @P0 BRA `(.L_x_182) ;  /* 0x0000000000140947 */ /* 0x000fea0003800000 */
[----:B------:R-:W2:Y:S02]  /*b390*/  LDCU.64 UR4, c[0x0][0x888] ;  /* 0x00011100ff0477ac */ /* 0x000ea40008000a00 */
[----:B--2---:R-:W-:-:S04]  /*b3a0*/  ISETP.NE.U32.AND P0, PT, RZ, UR4, PT ;  /* 0x00000004ff007c0c */ /* 0x004fc8000bf05070 */
[----:B------:R-:W-:-:S13]  /*b3b0*/  ISETP.NE.AND.EX P0, PT, RZ, UR5, PT, P0 ;  /* 0x00000005ff007c0c */ /* 0x000fda000bf05300 */
[----:B------:R-:W-:Y:S05]  /*b3c0*/  @!P0 EXIT ;  /* 0x000000000000894d */ /* 0x000fea0003800000 */
[----:B------:R-:W-:Y:S05]  /*b3d0*/  BRA `(.L_x_183) ;  /* 0x0000000000087947 */ /* 0x000fea0003800000 */
.L_x_182:
[----:B------:R-:W-:-:S13]  /*b3e0*/  FSETP.NEU.AND P0, PT, R35, RZ, PT ;  /* 0x000000ff2300720b */ /* 0x000fda0003f0d000 */
[----:B------:R-:W-:Y:S05]  /*b3f0*/  @!P0 EXIT ;  /* 0x000000000000894d */ /* 0x000fea0003800000 */
.L_x_183:
[----:B------:R-:W-:Y:S05]  /*b400*/  BSYNC.RECONVERGENT B0 ;  /* 0x0000000000007941 */ /* 0x000fea0003800200 */
.L_x_180:
[----:B------:R-:W-:Y:S01]  /*b410*/  ULEA UR4, UR51, UR48, 0x3 ;  /* 0x0000003033047291 */ /* 0x000fe2000f8e18ff */
[----:B------:R-:W-:-:S04]  /*b420*/  DEPBAR.LE SB0, 0x0 ;  /* 0x000080000000791a */ /* 0x000fc80000000000 */
[----:B------:R-:W-:-:S04]  /*b430*/  UIADD3 UR4, UPT, UPT, UR4, 0x50, URZ ;  /* 0x0000005004047890 */ /* 0x000fc8000fffe0ff */
[----:B------:R-:W-:-:S09]  /*b440*/  UPRMT UR4, UR37, 0x654, UR4 ;  /* 0x0000065425047896 */ /* 0x000fd20008000004 */
[----:B------:R-:W-:Y:S01]  /*b450*/  SYNCS.ARRIVE.TRANS64.RED.A1T0 RZ, [UR4], RZ ;  /* 0x000000ffffff79a7 */ /* 0x000fe20008100404 */
[----:B------:R-:W-:Y:S05]  /*b460*/  EXIT ;  /* 0x000000000000794d */ /* 0x000fea0003800000 */
.L_x_24:
[----:B--2---:R2:W4:Y:S02]  /*b470*/  SYNCS.PHASECHK.TRANS64.TRYWAIT P0, [R3+URZ+0xf0], R2 ;  /* 0x0000f002030075a7 */ /* 0x00452400080011ff */
[----:B----4-:R-:W-:Y:S05]  /*b480*/  @!P0 NANOSLEEP.SYNCS 0x989680 ;  /* 0x009896800000895d */ /* 0x010fea0003900000 */
[----:B------:R-:W4:Y:S02]  /*b490*/  @!P0 SYNCS.PHASECHK.TRANS64 P0, [R3+URZ+0xf0], R2 ;  /* 0x0000f002030085a7 */ /* 0x000f2400080010ff */
[----:B----4-:R-:W-:Y:S05]  /*b4a0*/  @!P0 BRA `(.L_x_24) ;  /* 0xfffffffc00f08947 */ /* 0x010fea000383ffff */
[----:B------:R-:W-:Y:S05]  /*b4b0*/  BRA `(.L_x_184) ;  /* 0xffffff6000d07947 */ /* 0x000fea000383ffff */
.L_x_27:
[----:B-1----:R-:W-:-:S07]  /*b4c0*/  MOV R2, UR33 ;  /* 0x0000002100027c02 */ /* 0x002fce0008000f00 */
.L_x_185:
[----:B-1----:R1:W2:Y:S02]  /*b4d0*/  SYNCS.PHASECHK.TRANS64.TRYWAIT P0, [R2+URZ+0x18], R5 ;  /* 0x00001805020075a7 */ /* 0x0022a400080011ff */
[----:B--2---:R-:W-:Y:S05]  /*b4e0*/  @!P0 NANOSLEEP.SYNCS 0x989680 ;  /* 0x009896800000895d */ /* 0x004fea0003900000 */
[----:B------:R-:W2:Y:S02]  /*b4f0*/  @!P0 SYNCS.PHASECHK.TRANS64 P0, [R2+URZ+0x18], R5 ;  /* 0x00001805020085a7 */ /* 0x000ea400080010ff */
[----:B--2---:R-:W-:Y:S05]  /*b500*/  @!P0 BRA `(.L_x_185) ;  /* 0xfffffffc00f08947 */ /* 0x004fea000383ffff */
[----:B------:R-:W-:Y:S05]  /*b510*/  BRA `(.L_x_26) ;  /* 0xffffff6400387947 */ /* 0x000fea000383ffff */
.L_x_34:
[----:B-1----:R-:W-:-:S07]  /*b520*/  MOV R2, UR17 ;  /* 0x0000001100027c02 */ /* 0x002fce0008000f00 */
.L_x_186:
[----:B-1----:R1:W2:Y:S02]  /*b530*/  SYNCS.PHASECHK.TRANS64.TRYWAIT P0, [R2+URZ+0x18], R5 ;  /* 0x00001805020075a7 */ /* 0x0022a400080011ff */
[----:B--2---:R-:W-:Y:S05]  /*b540*/  @!P0 NANOSLEEP.SYNCS 0x989680 ;  /* 0x009896800000895d */ /* 0x004fea0003900000 */
[----:B------:R-:W2:Y:S02]  /*b550*/  @!P0 SYNCS.PHASECHK.TRANS64 P0, [R2+URZ+0x18], R5 ;  /* 0x00001805020085a7 */ /* 0x000ea400080010ff */
[----:B--2---:R-:W-:Y:S05]  /*b560*/  @!P0 BRA `(.L_x_186) ;  /* 0xfffffffc00f08947 */ /* 0x004fea000383ffff */
[----:B------:R-:W-:Y:S05]  /*b570*/  BRA `(.L_x_33) ;  /* 0xffffff6400f47947 */ /* 0x000fea000383ffff */
.L_x_39:
[----:B-1----:R1:W2:Y:S02]  /*b580*/  SYNCS.PHASECHK.TRANS64.TRYWAIT P0, [R2+URZ+0x80], R3 ;  /* 0x00008003020075a7 */ /* 0x0022a400080011ff */
[----:B--2---:R-:W-:Y:S05]  /*b590*/  @!P0 NANOSLEEP.SYNCS 0x989680 ;  /* 0x009896800000895d */ /* 0x004fea0003900000 */
[----:B------:R-:W2:Y:S02]  /*b5a0*/  @!P0 SYNCS.PHASECHK.TRANS64 P0, [R2+URZ+0x80], R3 ;  /* 0x00008003020085a7 */ /* 0x000ea400080010ff */
[----:B--2---:R-:W-:Y:S05]  /*b5b0*/  @!P0 BRA `(.L_x_39) ;  /* 0xfffffffc00f08947 */ /* 0x004fea000383ffff */
[----:B------:R-:W-:Y:S05]  /*b5c0*/  BRA `(.L_x_187) ;  /* 0xffffff6800987947 */ /* 0x000fea000383ffff */
.L_x_43:
[----:B---3--:R-:W-:-:S07]  /*b5d0*/  MOV R0, UR4 ;  /* 0x0000000400007c02 */ /* 0x008fce0008000f00 */
.L_x_188:
[----:B-1----:R1:W2:Y:S02]  /*b5e0*/  SYNCS.PHASECHK.TRANS64.TRYWAIT P0, [R0+URZ], R3 ;  /* 0x00000003000075a7 */ /* 0x0022a400080011ff */
[----:B--2---:R-:W-:Y:S05]  /*b5f0*/  @!P0 NANOSLEEP.SYNCS 0x989680 ;  /* 0x009896800000895d */ /* 0x004fea0003900000 */
[----:B------:R-:W2:Y:S02]  /*b600*/  @!P0 SYNCS.PHASECHK.TRANS64 P0, [R0+URZ], R3 ;  /* 0x00000003000085a7 */ /* 0x000ea400080010ff */
[----:B--2---:R-:W-:Y:S05]  /*b610*/  @!P0 BRA `(.L_x_188) ;  /* 0xfffffffc00f08947 */ /* 0x004fea000383ffff */
[----:B------:R-:W-:Y:S05]  /*b620*/  BRA `(.L_x_189) ;  /* 0xffffff7000087947 */ /* 0x000fea000383ffff */
.L_x_44:
[----:B---3--:R-:W-:-:S07]  /*b630*/  MOV R0, UR4 ;  /* 0x0000000400007c02 */ /* 0x008fce0008000f00 */
.L_x_190:
[----:B-1----:R1:W2:Y:S02]  /*b640*/  SYNCS.PHASECHK.TRANS64.TRYWAIT P0, [R0+URZ], R3 ;  /* 0x00000003000075a7 */ /* 0x0022a400080011ff */
[----:B--2---:R-:W-:Y:S05]  /*b650*/  @!P0 NANOSLEEP.SYNCS 0x989680 ;  /* 0x009896800000895d */ /* 0x004fea0003900000 */
[----:B------:R-:W2:Y:S02]  /*b660*/  @!P0 SYNCS.PHASECHK.TRANS64 P0, [R0+URZ], R3 ;  /* 0x00000003000085a7 */ /* 0x000ea400080010ff */
[----:B--2---:R-:W-:Y:S05]  /*b670*/  @!P0 BRA `(.L_x_190) ;  /* 0xfffffffc00f08947 */ /* 0x004fea000383ffff */
[----:B------:R-:W-:Y:S05]  /*b680*/  BRA `(.L_x_191) ;  /* 0xffffff7000147947 */ /* 0x000fea000383ffff */
.L_x_47:
[----:B-1----:R1:W2:Y:S02]  /*b690*/  SYNCS.PHASECHK.TRANS64.TRYWAIT P0, [R0+URZ+0xe0], R5 ;  /* 0x0000e005000075a7 */ /* 0x0022a400080011ff */
[----:B--2---:R-:W-:Y:S05]  /*b6a0*/  @!P0 NANOSLEEP.SYNCS 0x989680 ;  /* 0x009896800000895d */ /* 0x004fea0003900000 */
[----:B------:R-:W2:Y:S02]  /*b6b0*/  @!P0 SYNCS.PHASECHK.TRANS64 P0, [R0+URZ+0xe0], R5 ;  /* 0x0000e005000085a7 */ /* 0x000ea400080010ff */
[----:B--2---:R-:W-:Y:S05]  /*b6c0*/  @!P0 BRA `(.L_x_47) ;  /* 0xfffffffc00f08947 */ /* 0x004fea000383ffff */
[----:B------:R-:W-:Y:S05]  /*b6d0*/  BRA `(.L_x_192) ;  /* 0xffffff7000747947 */ /* 0x000fea000383ffff */
.L_x_48:
[----:B------:R-:W-:-:S07]  /*b6e0*/  MOV R0, UR5 ;  /* 0x0000000500007c02 */ /* 0x000fce0008000f00 */
.L_x_193:
[----:B-1----:R1:W2:Y:S02]  /*b6f0*/  SYNCS.PHASECHK.TRANS64.TRYWAIT P0, [R0+URZ+0x90], R7 ;  /* 0x00009007000075a7 */ /* 0x0022a400080011ff */
[----:B--2---:R-:W-:Y:S05]  /*b700*/  @!P0 NANOSLEEP.SYNCS 0x989680 ;  /* 0x009896800000895d */ /* 0x004fea0003900000 */
[----:B------:R-:W2:Y:S02]  /*b710*/  @!P0 SYNCS.PHASECHK.TRANS64 P0, [R0+URZ+0x90], R7 ;  /* 0x00009007000085a7 */ /* 0x000ea400080010ff */
[----:B--2---:R-:W-:Y:S05]  /*b720*/  @!P0 BRA `(.L_x_193) ;  /* 0xfffffffc00f08947 */ /* 0x004fea000383ffff */
[----:B------:R-:W-:Y:S05]  /*b730*/  BRA `(.L_x_194) ;  /* 0xffffff7000847947 */ /* 0x000fea000383ffff */
.L_x_49:
[----:B-1----:R1:W2:Y:S02]  /*b740*/  SYNCS.PHASECHK.TRANS64.TRYWAIT P1, [R0+URZ+0x80], R5 ;  /* 0x00008005000075a7 */ /* 0x0022a400080211ff */
[----:B--2---:R-:W-:Y:S05]  /*b750*/  @!P1 NANOSLEEP.SYNCS 0x989680 ;  /* 0x009896800000995d */ /* 0x004fea0003900000 */
[----:B------:R-:W2:Y:S02]  /*b760*/  @!P1 SYNCS.PHASECHK.TRANS64 P1, [R0+URZ+0x80], R5 ;  /* 0x00008005000095a7 */ /* 0x000ea400080210ff */
[----:B--2---:R-:W-:Y:S05]  /*b770*/  @!P1 BRA `(.L_x_49) ;  /* 0xfffffffc00f09947 */ /* 0x004fea000383ffff */
[----:B------:R-:W-:Y:S05]  /*b780*/  BRA `(.L_x_195) ;  /* 0xffffff7000b47947 */ /* 0x000fea000383ffff */
.L_x_52:
[----:B------:R-:W-:-:S07]  /*b790*/  MOV R0, UR5 ;  /* 0x0000000500007c02 */ /* 0x000fce0008000f00 */
.L_x_196:
[----:B-1----:R1:W2:Y:S02]  /*b7a0*/  SYNCS.PHASECHK.TRANS64.TRYWAIT P0, [R0+URZ+0x90], R3 ;  /* 0x00009003000075a7 */ /* 0x0022a400080011ff */
[----:B--2---:R-:W-:Y:S05]  /*b7b0*/  @!P0 NANOSLEEP.SYNCS 0x989680 ;  /* 0x009896800000895d */ /* 0x004fea0003900000 */
[----:B------:R-:W2:Y:S02]  /*b7c0*/  @!P0 SYNCS.PHASECHK.TRANS64 P0, [R0+URZ+0x90], R3 ;  /* 0x00009003000085a7 */ /* 0x000ea400080010ff */
[----:B--2---:R-:W-:Y:S05]  /*b7d0*/  @!P0 BRA `(.L_x_196) ;  /* 0xfffffffc00f08947 */ /* 0x004fea000383ffff */
[----:B------:R-:W-:Y:S05]  /*b7e0*/  BRA `(.L_x_51) ;  /* 0xffffff7400087947 */ /* 0x000fea000383ffff */
.L_x_61:
[----:B-1----:R-:W-:-:S04]  /*b7f0*/  MOV R4, UR6 ;  /* 0x0000000600047c02 */ /* 0x002fc80008000f00 */
[----:B------:R1:W2:Y:S03]  /*b800*/  SYNCS.PHASECHK.TRANS64.TRYWAIT P0, [R4+URZ+0x8], R5 ;  /* 0x00000805040075a7 */ /* 0x0002a600080011ff */
[----:B--2---:R-:W-:Y:S05]  /*b810*/  @!P0 NANOSLEEP.SYNCS 0x989680 ;  /* 0x009896800000895d */ /* 0x004fea0003900000 */
[----:B------:R-:W2:Y:S02]  /*b820*/  @!P0 SYNCS.PHASECHK.TRANS64 P0, [R4+URZ+0x8], R5 ;  /* 0x00000805040085a7 */ /* 0x000ea400080010ff */
[----:B--2---:R-:W-:Y:S05]  /*b830*/  @!P0 BRA `(.L_x_61) ;  /* 0xfffffffc00ec8947 */ /* 0x004fea000383ffff */
[----:B------:R-:W-:Y:S05]  /*b840*/  BRA `(.L_x_60) ;  /* 0xffffff7400bc7947 */ /* 0x000fea000383ffff */
.L_x_63:
[----:B------:R-:W-:Y:S01]  /*b850*/  BSSY B0, `(.L_x_197) ;  /* 0x0000006000007945 */ /* 0x000fe20003800000 */
[----:B------:R-:W-:-:S07]  /*b860*/  MOV R15, 0xffffffff ;  /* 0xffffffff000f7802 */ /* 0x000fce0000000f00 */
[----:B-1---5:R-:W-:Y:S05]  /*b870*/  WARPSYNC.COLLECTIVE R15, `(.L_x_198) ;  /* 0x000000000f0c7348 */ /* 0x022fea0003c00000 */
[----:B------:R-:W-:Y:S02]  /*b880*/  ELECT P6, UR79, PT ;  /* 0x00000000004f782f */ /* 0x000fe400038c0000 */
[----:B------:R-:W-:Y:S01]  /*b890*/  MOV R14, UR79 ;  /* 0x0000004f000e7c02 */ /* 0x000fe20008000f00 */
[----:B-1---5:R-:W-:Y:S10]  /*b8a0*/  ENDCOLLECTIVE ;  /* 0x000000000000791b */ /* 0x022ff40003800000 */
.L_x_198:
[----:B------:R-:W-:Y:S05]  /*b8b0*/  BSYNC B0 ;  /* 0x0000000000007941 */ /* 0x000fea0003800000 */
.L_x_197:
[----:B------:R-:W-:Y:S05]  /*b8c0*/  BRA `(.L_x_199) ;  /* 0xffffff7400ec7947 */ /* 0x000fea000383ffff */
.L_x_65:
[----:B-1----:R-:W-:-:S04]  /*b8d0*/  MOV R2, UR6 ;  /* 0x0000000600027c02 */ /* 0x002fc80008000f00 */
[----:B------:R1:W2:Y:S03]  /*b8e0*/  SYNCS.PHASECHK.TRANS64.TRYWAIT P0, [R2+URZ+0x8], R3 ;  /* 0x00000803020075a7 */ /* 0x0002a600080011ff */
[----:B--2---:R-:W-:Y:S05]  /*b8f0*/  @!P0 NANOSLEEP.SYNCS 0x989680 ;  /* 0x009896800000895d */ /* 0x004fea0003900000 */
[----:B------:R-:W2:Y:S02]  /*b900*/  @!P0 SYNCS.PHASECHK.TRANS64 P0, [R2+URZ+0x8], R3 ;  /* 0x00000803020085a7 */ /* 0x000ea400080010ff */
[----:B--2---:R-:W-:Y:S05]  /*b910*/  @!P0 BRA `(.L_x_65) ;  /* 0xfffffffc00ec8947 */ /* 0x004fea000383ffff */
[----:B------:R-:W-:Y:S05]  /*b920*/  BRA `(.L_x_64) ;  /* 0xffffff7400f07947 */ /* 0x000fea000383ffff */
.L_x_66:
[----:B-1----:R1:W2:Y:S02]  /*b930*/  SYNCS.PHASECHK.TRANS64.TRYWAIT P0, [R0+URZ+0x80], R5 ;  /* 0x00008005000075a7 */ /* 0x0022a400080011ff */
[----:B--2---:R-:W-:Y:S05]  /*b940*/  @!P0 NANOSLEEP.SYNCS 0x989680 ;  /* 0x009896800000895d */ /* 0x004fea0003900000 */
[----:B------:R-:W2:Y:S02]  /*b950*/  @!P0 SYNCS.PHASECHK.TRANS64 P0, [R0+URZ+0x80], R5 ;  /* 0x00008005000085a7 */ /* 0x000ea400080010ff */
[----:B--2---:R-:W-:Y:S05]  /*b960*/  @!P0 BRA `(.L_x_66) ;  /* 0xfffffffc00f08947 */ /* 0x004fea000383ffff */
[----:B------:R-:W-:Y:S05]  /*b970*/  BRA `(.L_x_200) ;  /* 0xffffff7800dc7947 */ /* 0x000fea000383ffff */
.L_x_68:
[----:B------:R-:W-:-:S07]  /*b980*/  MOV R0, UR9 ;  /* 0x0000000900007c02 */ /* 0x000fce0008000f00 */
.L_x_201:
[----:B-1----:R1:W2:Y:S02]  /*b990*/  SYNCS.PHASECHK.TRANS64.TRYWAIT P0, [R0+URZ+0xc0], R5 ;  /* 0x0000c005000075a7 */ /* 0x0022a400080011ff */
[----:B--2---:R-:W-:Y:S05]  /*b9a0*/  @!P0 NANOSLEEP.SYNCS 0x989680 ;  /* 0x009896800000895d */ /* 0x004fea0003900000 */
[----:B------:R-:W2:Y:S02]  /*b9b0*/  @!P0 SYNCS.PHASECHK.TRANS64 P0, [R0+URZ+0xc0], R5 ;  /* 0x0000c005000085a7 */ /* 0x000ea400080010ff */
[----:B--2---:R-:W-:Y:S05]  /*b9c0*/  @!P0 BRA `(.L_x_201) ;  /* 0xfffffffc00f08947 */ /* 0x004fea000383ffff */
[----:B------:R-:W-:Y:S05]  /*b9d0*/  BRA `(.L_x_202) ;  /* 0xffffff7c00287947 */ /* 0x000fea000383ffff */
.L_x_71:
[----:B------:R-:W-:Y:S07]  /*b9e0*/  MOV R0, UR8 ;  /* 0x0000000800007c02 */ /* 0x000fee0008000f00 */
.L_x_203:
[----:B-1----:R1:W2:Y:S02]  /*b9f0*/  SYNCS.PHASECHK.TRANS64.TRYWAIT P0, [R0+URZ], R5 ;  /* 0x00000005000075a7 */ /* 0x0022a400080011ff */
[----:B--2---:R-:W-:Y:S05]  /*ba00*/  @!P0 NANOSLEEP.SYNCS 0x989680 ;  /* 0x009896800000895d */ /* 0x004fea0003900000 */
[----:B------:R-:W2:Y:S02]  /*ba10*/  @!P0 SYNCS.PHASECHK.TRANS64 P0, [R0+URZ], R5 ;  /* 0x00000005000085a7 */ /* 0x000ea400080010ff */
[----:B--2---:R-:W-:Y:S05]  /*ba20*/  @!P0 BRA `(.L_x_203) ;  /* 0xfffffffc00f08947 */ /* 0x004fea000383ffff */
[----:B------:R-:W-:Y:S05]  /*ba30*/  BRA `(.L_x_70) ;  /* 0xffffff7c003c7947 */ /* 0x000fea000383ffff */
.L_x_75:
[----:B-1----:R-:W-:-:S07]  /*ba40*/  MOV R0, UR8 ;  /* 0x0000000800007c02 */ /* 0x002fce0008000f00 */
.L_x_204:
[----:B-1----:R1:W2:Y:S02]  /*ba50*/  SYNCS.PHASECHK.TRANS64.TRYWAIT P0, [R0+URZ], R3 ;  /* 0x00000003000075a7 */ /* 0x0022a400080011ff */
[----:B--2---:R-:W-:Y:S05]  /*ba60*/  @!P0 NANOSLEEP.SYNCS 0x989680 ;  /* 0x009896800000895d */ /* 0x004fea0003900000 */
[----:B------:R-:W2:Y:S02]  /*ba70*/  @!P0 SYNCS.PHASECHK.TRANS64 P0, [R0+URZ], R3 ;  /* 0x00000003000085a7 */ /* 0x000ea400080010ff */
[----:B--2---:R-:W-:Y:S05]  /*ba80*/  @!P0 BRA `(.L_x_204) ;  /* 0xfffffffc00f08947 */ /* 0x004fea000383ffff */
[----:B------:R-:W-:Y:S05]  /*ba90*/  BRA `(.L_x_205) ;  /* 0xffffff8000307947 */ /* 0x000fea000383ffff */
.L_x_76:
[----:B------:R-:W-:-:S07]  /*baa0*/  MOV R0, UR8 ;  /* 0x0000000800007c02 */ /* 0x000fce0008000f00 */
.L_x_206:
[----:B-1----:R1:W2:Y:S02]  /*bab0*/  SYNCS.PHASECHK.TRANS64.TRYWAIT P0, [R0+URZ], R3 ;  /* 0x00000003000075a7 */ /* 0x0022a400080011ff */
[----:B--2---:R-:W-:Y:S05]  /*bac0*/  @!P0 NANOSLEEP.SYNCS 0x989680 ;  /* 0x009896800000895d */ /* 0x004fea0003900000 */
[----:B------:R-:W2:Y:S02]  /*bad0*/  @!P0 SYNCS.PHASECHK.TRANS64 P0, [R0+URZ], R3 ;  /* 0x00000003000085a7 */ /* 0x000ea400080010ff */
[----:B--2---:R-:W-:Y:S05]  /*bae0*/  @!P0 BRA `(.L_x_206) ;  /* 0xfffffffc00f08947 */ /* 0x004fea000383ffff */
[----:B------:R-:W-:Y:S05]  /*baf0*/  BRA `(.L_x_207) ;  /* 0xffffff80003c7947 */ /* 0x000fea000383ffff */
.L_x_77:
[----:B------:R-:W-:-:S07]  /*bb00*/  MOV R0, UR8 ;  /* 0x0000000800007c02 */ /* 0x000fce0008000f00 */
.L_x_208:
[----:B-1----:R1:W2:Y:S02]  /*bb10*/  SYNCS.PHASECHK.TRANS64.TRYWAIT P0, [R0+URZ], R3 ;  /* 0x00000003000075a7 */ /* 0x0022a400080011ff */
[----:B--2---:R-:W-:Y:S05]  /*bb20*/  @!P0 NANOSLEEP.SYNCS 0x989680 ;  /* 0x009896800000895d */ /* 0x004fea0003900000 */
[----:B------:R-:W2:Y:S02]  /*bb30*/  @!P0 SYNCS.PHASECHK.TRANS64 P0, [R0+URZ], R3 ;  /* 0x00000003000085a7 */ /* 0x000ea400080010ff */
[----:B--2---:R-:W-:Y:S05]  /*bb40*/  @!P0 BRA `(.L_x_208) ;  /* 0xfffffffc00f08947 */ /* 0x004fea000383ffff */
[----:B------:R-:W-:Y:S05]  /*bb50*/  BRA `(.L_x_209) ;  /* 0xffffff8000487947 */ /* 0x000fea000383ffff */
.L_x_80:
[----:B------:R-:W-:-:S07]  /*bb60*/  MOV R0, UR7 ;  /* 0x0000000700007c02 */ /* 0x000fce0008000f00 */
.L_x_210:
[----:B-1----:R1:W2:Y:S02]  /*bb70*/  SYNCS.PHASECHK.TRANS64.TRYWAIT P1, [R0+URZ+0x100], R3 ;  /* 0x00010003000075a7 */ /* 0x0022a400080211ff */
[----:B--2---:R-:W-:Y:S05]  /*bb80*/  @!P1 NANOSLEEP.SYNCS 0x989680 ;  /* 0x009896800000995d */ /* 0x004fea0003900000 */
[----:B------:R-:W2:Y:S02]  /*bb90*/  @!P1 SYNCS.PHASECHK.TRANS64 P1, [R0+URZ+0x100], R3 ;  /* 0x00010003000095a7 */ /* 0x000ea400080210ff */
[----:B--2---:R-:W-:Y:S05]  /*bba0*/  @!P1 BRA `(.L_x_210) ;  /* 0xfffffffc00f09947 */ /* 0x004fea000383ffff */
[----:B------:R-:W-:Y:S05]  /*bbb0*/  BRA `(.L_x_211) ;  /* 0xffffff8000947947 */ /* 0x000fea000383ffff */
.L_x_85:
[----:B--2---:R2:W4:Y:S02]  /*bbc0*/  SYNCS.PHASECHK.TRANS64.TRYWAIT P0, [R0+URZ+0x80], R3 ;  /* 0x00008003000075a7 */ /* 0x00452400080011ff */
[----:B----4-:R-:W-:Y:S05]  /*bbd0*/  @!P0 NANOSLEEP.SYNCS 0x989680 ;  /* 0x009896800000895d */ /* 0x010fea0003900000 */
[----:B------:R-:W4:Y:S02]  /*bbe0*/  @!P0 SYNCS.PHASECHK.TRANS64 P0, [R0+URZ+0x80], R3 ;  /* 0x00008003000085a7 */ /* 0x000f2400080010ff */
[----:B----4-:R-:W-:Y:S05]  /*bbf0*/  @!P0 BRA `(.L_x_85) ;  /* 0xfffffffc00f08947 */ /* 0x010fea000383ffff */
[----:B------:R-:W-:Y:S05]  /*bc00*/  BRA `(.L_x_212) ;  /* 0xffffff8400a07947 */ /* 0x000fea000383ffff */
.L_x_88:
[----:B------:R-:W-:Y:S07]  /*bc10*/  MOV R0, UR7 ;  /* 0x0000000700007c02 */ /* 0x000fee0008000f00 */
.L_x_213:
[----:B--2---:R2:W4:Y:S02]  /*bc20*/  SYNCS.PHASECHK.TRANS64.TRYWAIT P0, [R0+URZ+0x78], R3 ;  /* 0x00007803000075a7 */ /* 0x00452400080011ff */
[----:B----4-:R-:W-:Y:S05]  /*bc30*/  @!P0 NANOSLEEP.SYNCS 0x989680 ;  /* 0x009896800000895d */ /* 0x010fea0003900000 */
[----:B------:R-:W4:Y:S02]  /*bc40*/  @!P0 SYNCS.PHASECHK.TRANS64 P0, [R0+URZ+0x78], R3 ;  /* 0x00007803000085a7 */ /* 0x000f2400080010ff */
[----:B----4-:R-:W-:Y:S05]  /*bc50*/  @!P0 BRA `(.L_x_213) ;  /* 0xfffffffc00f08947 */ /* 0x010fea000383ffff */
[----:B------:R-:W-:Y:S05]  /*bc60*/  BRA `(.L_x_87) ;  /* 0xffffff8800807947 */ /* 0x000fea000383ffff */
.L_x_91:
[----:B------:R-:W-:Y:S07]  /*bc70*/  MOV R3, UR7 ;  /* 0x0000000700037c02 */ /* 0x000fee0008000f00 */
.L_x_214:
[----:B-1----:R1:W2:Y:S02]  /*bc80*/  SYNCS.PHASECHK.TRANS64.TRYWAIT P0, [R3+URZ+0x50], R12 ;  /* 0x0000500c030075a7 */ /* 0x0022a400080011ff */
[----:B--2---:R-:W-:Y:S05]  /*bc90*/  @!P0 NANOSLEEP.SYNCS 0x989680 ;  /* 0x009896800000895d */ /* 0x004fea0003900000 */
[----:B------:R-:W2:Y:S02]  /*bca0*/  @!P0 SYNCS.PHASECHK.TRANS64 P0, [R3+URZ+0x50], R12 ;  /* 0x0000500c030085a7 */ /* 0x000ea400080010ff */
[----:B--2---:R-:W-:Y:S05]  /*bcb0*/  @!P0 BRA `(.L_x_214) ;  /* 0xfffffffc00f08947 */ /* 0x004fea000383ffff */
[----:B------:R-:W-:Y:S05]  /*bcc0*/  BRA `(.L_x_215) ;  /* 0xffffff8800fc7947 */ /* 0x000fea000383ffff */
.L_x_92:
[----:B-1----:R-:W-:Y:S07]  /*bcd0*/  MOV R3, UR7 ;  /* 0x0000000700037c02 */ /* 0x002fee0008000f00 */
.L_x_216:
[----:B-1----:R1:W2:Y:S02]  /*bce0*/  SYNCS.PHASECHK.TRANS64.TRYWAIT P0, [R3+URZ+0x58], R12 ;  /* 0x0000580c030075a7 */ /* 0x0022a400080011ff */
[----:B--2---:R-:W-:Y:S05]  /*bcf0*/  @!P0 NANOSLEEP.SYNCS 0x989680 ;  /* 0x009896800000895d */ /* 0x004fea0003900000 */
[----:B------:R-:W2:Y:S02]  /*bd00*/  @!P0 SYNCS.PHASECHK.TRANS64 P0, [R3+URZ+0x58], R12 ;  /* 0x0000580c030085a7 */ /* 0x000ea400080010ff */
[----:B--2---:R-:W-:Y:S05]  /*bd10*/  @!P0 BRA `(.L_x_216) ;  /* 0xfffffffc00f08947 */ /* 0x004fea000383ffff */
[----:B------:R-:W-:Y:S05]  /*bd20*/  BRA `(.L_x_217) ;  /* 0xffffff8c003c7947 */ /* 0x000fea000383ffff */
.L_x_93:
[----:B-1----:R-:W-:Y:S07]  /*bd30*/  MOV R3, UR7 ;  /* 0x0000000700037c02 */ /* 0x002fee0008000f00 */
.L_x_218:
[----:B-1----:R1:W2:Y:S02]  /*bd40*/  SYNCS.PHASECHK.TRANS64.TRYWAIT P0, [R3+URZ+0x60], R12 ;  /* 0x0000600c030075a7 */ /* 0x0022a400080011ff */
[----:B--2---:R-:W-:Y:S05]  /*bd50*/  @!P0 NANOSLEEP.SYNCS 0x989680 ;  /* 0x009896800000895d */ /* 0x004fea0003900000 */
[----:B------:R-:W2:Y:S02]  /*bd60*/  @!P0 SYNCS.PHASECHK.TRANS64 P0, [R3+URZ+0x60], R12 ;  /* 0x0000600c030085a7 */ /* 0x000ea400080010ff */
[----:B--2---:R-:W-:Y:S05]  /*bd70*/  @!P0 BRA `(.L_x_218) ;  /* 0xfffffffc00f08947 */ /* 0x004fea000383ffff */
[----:B------:R-:W-:Y:S05]  /*bd80*/  BRA `(.L_x_219) ;  /* 0xffffff8c00807947 */ /* 0x000fea000383ffff */
.L_x_94:
[----:B-1----:R-:W-:Y:S07]  /*bd90*/  MOV R3, UR7 ;  /* 0x0000000700037c02 */ /* 0x002fee0008000f00 */
.L_x_220:
[----:B-1----:R1:W2:Y:S02]  /*bda0*/  SYNCS.PHASECHK.TRANS64.TRYWAIT P0, [R3+URZ+0x68], R12 ;  /* 0x0000680c030075a7 */ /* 0x0022a400080011ff */
[----:B--2---:R-:W-:Y:S05]  /*bdb0*/  @!P0 NANOSLEEP.SYNCS 0x989680 ;  /* 0x009896800000895d */ /* 0x004fea0003900000 */
[----:B------:R-:W2:Y:S02]  /*bdc0*/  @!P0 SYNCS.PHASECHK.TRANS64 P0, [R3+URZ+0x68], R12 ;  /* 0x0000680c030085a7 */ /* 0x000ea400080010ff */
[----:B--2---:R-:W-:Y:S05]  /*bdd0*/  @!P0 BRA `(.L_x_220) ;  /* 0xfffffffc00f08947 */ /* 0x004fea000383ffff */
[----:B------:R-:W-:Y:S05]  /*bde0*/  BRA `(.L_x_221) ;  /* 0xffffff8c00c87947 */ /* 0x000fea000383ffff */
.L_x_95:
[----:B-1----:R-:W-:Y:S07]  /*bdf0*/  MOV R3, UR7 ;  /* 0x0000000700037c02 */ /* 0x002fee0008000f00 */
.L_x_222:
[----:B-1----:R1:W2:Y:S02]  /*be00*/  SYNCS.PHASECHK.TRANS64.TRYWAIT P0, [R3+URZ+0x50], R20 ;  /* 0x00005014030075a7 */ /* 0x0022a400080011ff */
[----:B--2---:R-:W-:Y:S05]  /*be10*/  @!P0 NANOSLEEP.SYNCS 0x989680 ;  /* 0x009896800000895d */ /* 0x004fea0003900000 */
[----:B------:R-:W2:Y:S02]  /*be20*/  @!P0 SYNCS.PHASECHK.TRANS64 P0, [R3+URZ+0x50], R20 ;  /* 0x00005014030085a7 */ /* 0x000ea400080010ff */
[----:B--2---:R-:W-:Y:S05]  /*be30*/  @!P0 BRA `(.L_x_222) ;  /* 0xfffffffc00f08947 */ /* 0x004fea000383ffff */
[----:B------:R-:W-:Y:S05]  /*be40*/  BRA `(.L_x_223) ;  /* 0xffffff9000147947 */ /* 0x000fea000383ffff */
.L_x_96:
[----:B-1----:R-:W-:Y:S07]  /*be50*/  MOV R3, UR7 ;  /* 0x0000000700037c02 */ /* 0x002fee0008000f00 */
.L_x_224:
[----:B-1----:R1:W2:Y:S02]  /*be60*/  SYNCS.PHASECHK.TRANS64.TRYWAIT P0, [R3+URZ+0x58], R20 ;  /* 0x00005814030075a7 */ /* 0x0022a400080011ff */
[----:B--2---:R-:W-:Y:S05]  /*be70*/  @!P0 NANOSLEEP.SYNCS 0x989680 ;  /* 0x009896800000895d */ /* 0x004fea0003900000 */
[----:B------:R-:W2:Y:S02]  /*be80*/  @!P0 SYNCS.PHASECHK.TRANS64 P0, [R3+URZ+0x58], R20 ;  /* 0x00005814030085a7 */ /* 0x000ea400080010ff */
[----:B--2---:R-:W-:Y:S05]  /*be90*/  @!P0 BRA `(.L_x_224) ;  /* 0xfffffffc00f08947 */ /* 0x004fea000383ffff */
[----:B------:R-:W-:Y:S05]  /*bea0*/  BRA `(.L_x_225) ;  /* 0xffffff90005c7947 */ /* 0x000fea000383ffff */
.L_x_97:
[----:B-1----:R-:W-:Y:S07]  /*beb0*/  MOV R3, UR7 ;  /* 0x0000000700037c02 */ /* 0x002fee0008000f00 */
.L_x_226:
[----:B-1----:R1:W2:Y:S02]  /*bec0*/  SYNCS.PHASECHK.TRANS64.TRYWAIT P0, [R3+URZ+0x60], R20 ;  /* 0x00006014030075a7 */ /* 0x0022a400080011ff */
[----:B--2---:R-:W-:Y:S05]  /*bed0*/  @!P0 NANOSLEEP.SYNCS 0x989680 ;  /* 0x009896800000895d */ /* 0x004fea0003900000 */
[----:B------:R-:W2:Y:S02]  /*bee0*/  @!P0 SYNCS.PHASECHK.TRANS64 P0, [R3+URZ+0x60], R20 ;  /* 0x00006014030085a7 */ /* 0x000ea400080010ff */
[----:B--2---:R-:W-:Y:S05]  /*bef0*/  @!P0 BRA `(.L_x_226) ;  /* 0xfffffffc00f08947 */ /* 0x004fea000383ffff */
[----:B------:R-:W-:Y:S05]  /*bf00*/  BRA `(.L_x_227) ;  /* 0xffffff9000a47947 */ /* 0x000fea000383ffff */
.L_x_98:
[----:B------:R-:W-:Y:S07]  /*bf10*/  MOV R3, UR7 ;  /* 0x0000000700037c02 */ /* 0x000fee0008000f00 */
.L_x_228:
[----:B-1----:R1:W2:Y:S02]  /*bf20*/  SYNCS.PHASECHK.TRANS64.TRYWAIT P0, [R3+URZ+0x68], R20 ;  /* 0x00006814030075a7 */ /* 0x0022a400080011ff */
[----:B--2---:R-:W-:Y:S05]  /*bf30*/  @!P0 NANOSLEEP.SYNCS 0x989680 ;  /* 0x009896800000895d */ /* 0x004fea0003900000 */
[----:B------:R-:W2:Y:S02]  /*bf40*/  @!P0 SYNCS.PHASECHK.TRANS64 P0, [R3+URZ+0x68], R20 ;  /* 0x00006814030085a7 */ /* 0x000ea400080010ff */
[----:B--2---:R-:W-:Y:S05]  /*bf50*/  @!P0 BRA `(.L_x_228) ;  /* 0xfffffffc00f08947 */ /* 0x004fea000383ffff */
[----:B------:R-:W-:Y:S05]  /*bf60*/  BRA `(.L_x_229) ;  /* 0xffffff94002c7947 */ /* 0x000fea000383ffff */
.L_x_100:
[----:B------:R-:W-:-:S07]  /*bf70*/  MOV R3, UR7 ;  /* 0x0000000700037c02 */ /* 0x000fce0008000f00 */
.L_x_230:
[----:B-1----:R1:W4:Y:S02]  /*bf80*/  SYNCS.PHASECHK.TRANS64.TRYWAIT P0, [R3+URZ+0x50], R12 ;  /* 0x0000500c030075a7 */ /* 0x00232400080011ff */
[----:B----4-:R-:W-:Y:S05]  /*bf90*/  @!P0 NANOSLEEP.SYNCS 0x989680 ;  /* 0x009896800000895d */ /* 0x010fea0003900000 */
[----:B------:R-:W4:Y:S02]  /*bfa0*/  @!P0 SYNCS.PHASECHK.TRANS64 P0, [R3+URZ+0x50], R12 ;  /* 0x0000500c030085a7 */ /* 0x000f2400080010ff */
[----:B----4-:R-:W-:Y:S05]  /*bfb0*/  @!P0 BRA `(.L_x_230) ;  /* 0xfffffffc00f08947 */ /* 0x010fea000383ffff */
[----:B------:R-:W-:Y:S05]  /*bfc0*/  BRA `(.L_x_231) ;  /* 0xffffff9400947947 */ /* 0x000fea000383ffff */
.L_x_101:
[----:B-1----:R-:W-:-:S07]  /*bfd0*/  MOV R3, UR7 ;  /* 0x0000000700037c02 */ /* 0x002fce0008000f00 */
.L_x_232:
[----:B-1----:R1:W4:Y:S02]  /*bfe0*/  SYNCS.PHASECHK.TRANS64.TRYWAIT P0, [R3+URZ+0x58], R12 ;  /* 0x0000580c030075a7 */ /* 0x00232400080011ff */
[----:B----4-:R-:W-:Y:S05]  /*bff0*/  @!P0 NANOSLEEP.SYNCS 0x989680 ;  /* 0x009896800000895d */ /* 0x010fea0003900000 */
[----:B------:R-:W4:Y:S02]  /*c000*/  @!P0 SYNCS.PHASECHK.TRANS64 P0, [R3+URZ+0x58], R12 ;  /* 0x0000580c030085a7 */ /* 0x000f2400080010ff */
[----:B----4-:R-:W-:Y:S05]  /*c010*/  @!P0 BRA `(.L_x_232) ;  /* 0xfffffffc00f08947 */ /* 0x010fea000383ffff */
[----:B------:R-:W-:Y:S05]  /*c020*/  BRA `(.L_x_233) ;  /* 0xffffff9400847947 */ /* 0x000fea000383ffff */
.L_x_102:
[----:B-1----:R-:W-:-:S07]  /*c030*/  MOV R3, UR7 ;  /* 0x0000000700037c02 */ /* 0x002fce0008000f00 */
.L_x_234:
[----:B-1----:R1:W4:Y:S02]  /*c040*/  SYNCS.PHASECHK.TRANS64.TRYWAIT P0, [R3+URZ+0x60], R12 ;  /* 0x0000600c030075a7 */ /* 0x00232400080011ff */
[----:B----4-:R-:W-:Y:S05]  /*c050*/  @!P0 NANOSLEEP.SYNCS 0x989680 ;  /* 0x009896800000895d */ /* 0x010fea0003900000 */
[----:B------:R-:W4:Y:S02]  /*c060*/  @!P0 SYNCS.PHASECHK.TRANS64 P0, [R3+URZ+0x60], R12 ;  /* 0x0000600c030085a7 */ /* 0x000f2400080010ff */
[----:B----4-:R-:W-:Y:S05]  /*c070*/  @!P0 BRA `(.L_x_234) ;  /* 0xfffffffc00f08947 */ /* 0x010fea000383ffff */
[----:B------:R-:W-:Y:S05]  /*c080*/  BRA `(.L_x_235) ;  /* 0xffffff9400787947 */ /* 0x000fea000383ffff */
.L_x_104:
[----:B--2---:R2:W4:Y:S02]  /*c090*/  SYNCS.PHASECHK.TRANS64.TRYWAIT P0, [R0+URZ+0x80], R3 ;  /* 0x00008003000075a7 */ /* 0x00452400080011ff */
[----:B----4-:R-:W-:Y:S05]  /*c0a0*/  @!P0 NANOSLEEP.SYNCS 0x989680 ;  /* 0x009896800000895d */ /* 0x010fea0003900000 */
[----:B------:R-:W4:Y:S02]  /*c0b0*/  @!P0 SYNCS.PHASECHK.TRANS64 P0, [R0+URZ+0x80], R3 ;  /* 0x00008003000085a7 */ /* 0x000f2400080010ff */
[----:B----4-:R-:W-:Y:S05]  /*c0c0*/  @!P0 BRA `(.L_x_104) ;  /* 0xfffffffc00f08947 */ /* 0x010fea000383ffff */
[----:B------:R-:W-:Y:S05]  /*c0d0*/  BRA `(.L_x_236) ;  /* 0xffffff98003c7947 */ /* 0x000fea000383ffff */
.L_x_115:
[----:B-1----:R-:W-:Y:S04]  /*c0e0*/  MOV R2, UR48 ;  /* 0x0000003000027c02 */ /* 0x002fe80008000f00 */
[----:B------:R1:W3:Y:S03]  /*c0f0*/  SYNCS.PHASECHK.TRANS64.TRYWAIT P1, [R2+URZ+0x30], R3 ;  /* 0x00003003020075a7 */ /* 0x0002e600080211ff */
[----:B---3--:R-:W-:Y:S05]  /*c100*/  @!P1 NANOSLEEP.SYNCS 0x989680 ;  /* 0x009896800000995d */ /* 0x008fea0003900000 */
[----:B------:R-:W3:Y:S02]  /*c110*/  @!P1 SYNCS.PHASECHK.TRANS64 P1, [R2+URZ+0x30], R3 ;  /* 0x00003003020095a7 */ /* 0x000ee400080210ff */
[----:B---3--:R-:W-:Y:S05]  /*c120*/  @!P1 BRA `(.L_x_115) ;  /* 0xfffffffc00ec9947 */ /* 0x008fea000383ffff */
[----:B------:R-:W-:Y:S05]  /*c130*/  BRA `(.L_x_114) ;  /* 0xffffffa400447947 */ /* 0x000fea000383ffff */
.L_x_117:
[----:B-1----:R1:W4:Y:S02]  /*c140*/  SYNCS.PHASECHK.TRANS64.TRYWAIT P0, [R87+URZ+0xa0], R0 ;  /* 0x0000a000570075a7 */ /* 0x00232400080011ff */
[----:B----4-:R-:W-:Y:S05]  /*c150*/  @!P0 NANOSLEEP.SYNCS 0x989680 ;  /* 0x009896800000895d */ /* 0x010fea0003900000 */
[----:B------:R-:W4:Y:S02]  /*c160*/  @!P0 SYNCS.PHASECHK.TRANS64 P0, [R87+URZ+0xa0], R0 ;  /* 0x0000a000570085a7 */ /* 0x000f2400080010ff */
[----:B----4-:R-:W-:Y:S05]  /*c170*/  @!P0 BRA `(.L_x_117) ;  /* 0xfffffffc00f08947 */ /* 0x010fea000383ffff */
[----:B------:R-:W-:Y:S05]  /*c180*/  BRA `(.L_x_116) ;  /* 0xffffffa4006c7947 */ /* 0x000fea000383ffff */
.L_x_126:
[----:B-1----:R1:W2:Y:S02]  /*c190*/  SYNCS.PHASECHK.TRANS64.TRYWAIT P0, [R3+URZ+0x30], R0 ;  /* 0x00003000030075a7 */ /* 0x0022a400080011ff */
[----:B--2---:R-:W-:Y:S05]  /*c1a0*/  @!P0 NANOSLEEP.SYNCS 0x989680 ;  /* 0x009896800000895d */ /* 0x004fea0003900000 */
[----:B------:R-:W2:Y:S02]  /*c1b0*/  @!P0 SYNCS.PHASECHK.TRANS64 P0, [R3+URZ+0x30], R0 ;  /* 0x00003000030085a7 */ /* 0x000ea400080010ff */
[----:B--2---:R-:W-:Y:S05]  /*c1c0*/  @!P0 BRA `(.L_x_126) ;  /* 0xfffffffc00f08947 */ /* 0x004fea000383ffff */
[----:B------:R-:W-:Y:S05]  /*c1d0*/  BRA `(.L_x_125) ;  /* 0xffffffac00887947 */ /* 0x000fea000383ffff */
.L_x_134:
[----:B-1----:R1:W2:Y:S02]  /*c1e0*/  SYNCS.PHASECHK.TRANS64.TRYWAIT P0, [R91+URZ+0x30], R6 ;  /* 0x000030065b0075a7 */ /* 0x0022a400080011ff */
[----:B--2---:R-:W-:Y:S05]  /*c1f0*/  @!P0 NANOSLEEP.SYNCS 0x989680 ;  /* 0x009896800000895d */ /* 0x004fea0003900000 */
[----:B------:R-:W2:Y:S02]  /*c200*/  @!P0 SYNCS.PHASECHK.TRANS64 P0, [R91+URZ+0x30], R6 ;  /* 0x000030065b0085a7 */ /* 0x000ea400080010ff */
[----:B--2---:R-:W-:Y:S05]  /*c210*/  @!P0 BRA `(.L_x_134) ;  /* 0xfffffffc00f08947 */ /* 0x004fea000383ffff */
[----:B------:R-:W-:Y:S05]  /*c220*/  BRA `(.L_x_133) ;  /* 0xffffffb400c87947 */ /* 0x000fea000383ffff */
.L_x_142:
[----:B-1----:R1:W2:Y:S02]  /*c230*/  SYNCS.PHASECHK.TRANS64.TRYWAIT P0, [R91+URZ+0x30], R6 ;  /* 0x000030065b0075a7 */ /* 0x0022a400080011ff */
[----:B--2---:R-:W-:Y:S05]  /*c240*/  @!P0 NANOSLEEP.SYNCS 0x989680 ;  /* 0x009896800000895d */ /* 0x004fea0003900000 */
[----:B------:R-:W2:Y:S02]  /*c250*/  @!P0 SYNCS.PHASECHK.TRANS64 P0, [R91+URZ+0x30], R6 ;  /* 0x000030065b0085a7 */ /* 0x000ea400080010ff */
[----:B--2---:R-:W-:Y:S05]  /*c260*/  @!P0 BRA `(.L_x_142) ;  /* 0xfffffffc00f08947 */ /* 0x004fea000383ffff */
[----:B------:R-:W-:Y:S05]  /*c270*/  BRA `(.L_x_141) ;  /* 0xffffffc0000c7947 */ /* 0x000fea000383ffff */
.L_x_150:
[----:B-1----:R1:W2:Y:S02]  /*c280*/  SYNCS.PHASECHK.TRANS64.TRYWAIT P0, [R92+URZ+0x30], R5 ;  /* 0x000030055c0075a7 */ /* 0x0022a400080011ff */
[----:B--2---:R-:W-:Y:S05]  /*c290*/  @!P0 NANOSLEEP.SYNCS 0x989680 ;  /* 0x009896800000895d */ /* 0x004fea0003900000 */
[----:B------:R-:W2:Y:S02]  /*c2a0*/  @!P0 SYNCS.PHASECHK.TRANS64 P0, [R92+URZ+0x30], R5 ;  /* 0x000030055c0085a7 */ /* 0x000ea400080010ff */
[----:B--2---:R-:W-:Y:S05]  /*c2b0*/  @!P0 BRA `(.L_x_150) ;  /* 0xfffffffc00f08947 */ /* 0x004fea000383ffff */
[----:B------:R-:W-:Y:S05]  /*c2c0*/  BRA `(.L_x_149) ;  /* 0xffffffc8005c7947 */ /* 0x000fea000383ffff */
.L_x_158:
[----:B-1----:R1:W2:Y:S02]  /*c2d0*/  SYNCS.PHASECHK.TRANS64.TRYWAIT P0, [R92+URZ+0x30], R5 ;  /* 0x000030055c0075a7 */ /* 0x0022a400080011ff */
[----:B--2---:R-:W-:Y:S05]  /*c2e0*/  @!P0 NANOSLEEP.SYNCS 0x989680 ;  /* 0x009896800000895d */ /* 0x004fea0003900000 */
[----:B------:R-:W2:Y:S02]  /*c2f0*/  @!P0 SYNCS.PHASECHK.TRANS64 P0, [R92+URZ+0x30], R5 ;  /* 0x000030055c0085a7 */ /* 0x000ea400080010ff */
[----:B--2---:R-:W-:Y:S05]  /*c300*/  @!P0 BRA `(.L_x_158) ;  /* 0xfffffffc00f08947 */ /* 0x004fea000383ffff */
[----:B------:R-:W-:Y:S05]  /*c310*/  BRA `(.L_x_157) ;  /* 0xffffffd000bc7947 */ /* 0x000fea000383ffff */
.L_x_166:
[----:B-1----:R1:W2:Y:S02]  /*c320*/  SYNCS.PHASECHK.TRANS64.TRYWAIT P0, [R92+URZ+0x30], R5 ;  /* 0x000030055c0075a7 */ /* 0x0022a400080011ff */
[----:B--2---:R-:W-:Y:S05]  /*c330*/  @!P0 NANOSLEEP.SYNCS 0x989680 ;  /* 0x009896800000895d */ /* 0x004fea0003900000 */
[----:B------:R-:W2:Y:S02]  /*c340*/  @!P0 SYNCS.PHASECHK.TRANS64 P0, [R92+URZ+0x30], R5 ;  /* 0x000030055c0085a7 */ /* 0x000ea400080010ff */
[----:B--2---:R-:W-:Y:S05]  /*c350*/  @!P0 BRA `(.L_x_166) ;  /* 0xfffffffc00f08947 */ /* 0x004fea000383ffff */
[----:B------:R-:W-:Y:S05]  /*c360*/  BRA `(.L_x_165) ;  /* 0xffffffdc00107947 */ /* 0x000fea000383ffff */
.L_x_174:
[----:B-1----:R1:W2:Y:S02]  /*c370*/  SYNCS.PHASECHK.TRANS64.TRYWAIT P0, [R92+URZ+0x30], R5 ;  /* 0x000030055c0075a7 */ /* 0x0022a400080011ff */
[----:B--2---:R-:W-:Y:S05]  /*c380*/  @!P0 NANOSLEEP.SYNCS 0x989680 ;  /* 0x009896800000895d */ /* 0x004fea0003900000 */
[----:B------:R-:W2:Y:S02]  /*c390*/  @!P0 SYNCS.PHASECHK.TRANS64 P0, [R92+URZ+0x30], R5 ;  /* 0x000030055c0085a7 */ /* 0x000ea400080010ff */
[----:B--2---:R-:W-:Y:S05]  /*c3a0*/  @!P0 BRA `(.L_x_174) ;  /* 0xfffffffc00f08947 */ /* 0x004fea000383ffff */
[----:B------:R-:W-:Y:S05]  /*c3b0*/  BRA `(.L_x_173) ;  /* 0xffffffe400647947 */ /* 0x000fea000383ffff */
        .weak           $__internal_0_$__cuda_sm10x_tcgen05_guardrail_trap_col_being_dealloced_not_returned_by_alloc
        .type           $__internal_0_$__cuda_sm10x_tcgen05_guardrail_trap_col_being_dealloced_not_returned_by_alloc,@function
        .size           $__internal_0_$__cuda_sm10x_tcgen05_guardrail_trap_col_being_dealloced_not_returned_by_alloc,($__internal_1_$__cuda_sm10x_tcgen05_guardrail_trap_phase_invalid_during_alloc - $__internal_0_$__cuda_sm10x_tcgen05_guardrail_trap_col_being_dealloced_not_returned_by_alloc)
$__internal_0_$__cuda_sm10x_tcgen05_guardrail_trap_col_being_dealloced_not_returned_by_alloc:
[----:B------:R-:W-:Y:S05]  /*c3c0*/  BPT.TRAP 0x1 ;  /* 0x000000040000795c */ /* 0x000fea0000300000 */
[----:B------:R-:W-:-:S04]  /*c3d0*/  HFMA2 R3, -RZ, RZ, 0, 0 ;  /* 0x00000000ff037431 */ /* 0x000fc800000001ff */
[----:B------:R-:W-:Y:S05]  /*c3e0*/  RET.REL.NODEC R2 `(_ZN7cutlass13device_kernelINS_4gemm6kernel13GemmUniversalIN4cute5tupleIJiiiiEEENS1_10collective13CollectiveMmaINS1_35MainloopSm100TmaUmmaWarpSpecializedILi3ELi2ELi4ENS5_IJNS4_1CILi2EEENSA_ILi1EEESC_EEEEENS5_IJNSA_ILi256EEENSA_ILi128EEENSA_ILi32EEEEEENS_10tfloat32_tENS5_IJlSC_lEEESJ_SK_NS4_8TiledMMAINS4_8MMA_AtomIJNS4_23SM100_MMA_TF32_2x1SM_SSISJ_SJ_fLi256ELi128ELNS4_4UMMA5MajorE0ELSP_0ELNSO_7ScaleInE0ELSQ_0EEEEEENS4_6LayoutINS5_IJSC_SC_SC_EEENS5_IJNSA_ILi0EEESV_SV_EEEEENS5_IJNS4_10UnderscoreESY_SY_EEEEENS4_18SM100_TMA_2SM_LOADENS4_14ComposedLayoutINS4_7SwizzleILi3ELi4ELi3EEENS4_18smem_ptr_flag_bitsILi32EEENST_INS5_IJNSA_ILi8EEESH_EEENS5_IJSH_SC_EEEEEEEvNS4_8identityES11_S1B_vS1C_EENS_8epilogue10collective18CollectiveEpilogueINS1E_23Sm100TmaWarpSpecializedILi4ELi2ELi16ELb1ELb0EEEJNS5_IJSG_SG_SH_EEENS5_IJNST_ISG_SC_EENST_INSA_ILi16EEESC_EEEEESJ_SK_SJ_SK_NS1E_6fusion15FusionCallbacksIS1I_NS1O_17LinearCombinationISJ_fSJ_fLNS_15FloatRoundStyleE2EEES1J_S1N_JEEENS4_5SM1004TMEM4LOAD26SM100_TMEM_LOAD_32dp32b16xENS4_13SM90_TMA_LOADENS12_INS13_ILi2ELi4ELi3EEES16_NST_INS5_IJS17_S1L_EEENS5_IJS1L_SC_EEEEEEENS4_39AutoVectorizingCopyWithAssumedAlignmentILi128EEENS4_14SM90_TMA_STOREES23_S25_S25_EEEvvEEEEvNT_6ParamsE) ;  /* 0xffffff3c02047950 */ /* 0x000fea0003c3ffff */
        .weak           $__internal_1_$__cuda_sm10x_tcgen05_guardrail_trap_phase_invalid_during_alloc
        .type           $__internal_1_$__cuda_sm10x_tcgen05_guardrail_trap_phase_invalid_during_alloc,@function
        .size           $__internal_1_$__cuda_sm10x_tcgen05_guardrail_trap_phase_invalid_during_alloc,($__internal_2_$__cuda_sm10x_tcgen05_guardrail_trap_unallocated_columns_being_dealloced - $__internal_1_$__cuda_sm10x_tcgen05_guardrail_trap_phase_invalid_during_alloc)
$__internal_1_$__cuda_sm10x_tcgen05_guardrail_trap_phase_invalid_during_alloc:
[----:B------:R-:W-:Y:S05]  /*c3f0*/  BPT.TRAP 0x1 ;  /* 0x000000040000795c */ /* 0x000fea0000300000 */
[----:B------:R-:W-:-:S04]  /*c400*/  MOV R3, 0x0 ;  /* 0x0000000000037802 */ /* 0x000fc80000000f00 */
[----:B------:R-:W-:Y:S05]  /*c410*/  RET.REL.NODEC R2 `(_ZN7cutlass13device_kernelINS_4gemm6kernel13GemmUniversalIN4cute5tupleIJiiiiEEENS1_10collective13CollectiveMmaINS1_35MainloopSm100TmaUmmaWarpSpecializedILi3ELi2ELi4ENS5_IJNS4_1CILi2EEENSA_ILi1EEESC_EEEEENS5_IJNSA_ILi256EEENSA_ILi128EEENSA_ILi32EEEEEENS_10tfloat32_tENS5_IJlSC_lEEESJ_SK_NS4_8TiledMMAINS4_8MMA_AtomIJNS4_23SM100_MMA_TF32_2x1SM_SSISJ_SJ_fLi256ELi128ELNS4_4UMMA5MajorE0ELSP_0ELNSO_7ScaleInE0ELSQ_0EEEEEENS4_6LayoutINS5_IJSC_SC_SC_EEENS5_IJNSA_ILi0EEESV_SV_EEEEENS5_IJNS4_10UnderscoreESY_SY_EEEEENS4_18SM100_TMA_2SM_LOADENS4_14ComposedLayoutINS4_7SwizzleILi3ELi4ELi3EEENS4_18smem_ptr_flag_bitsILi32EEENST_INS5_IJNSA_ILi8EEESH_EEENS5_IJSH_SC_EEEEEEEvNS4_8identityES11_S1B_vS1C_EENS_8epilogue10collective18CollectiveEpilogueINS1E_23Sm100TmaWarpSpecializedILi4ELi2ELi16ELb1ELb0EEEJNS5_IJSG_SG_SH_EEENS5_IJNST_ISG_SC_EENST_INSA_ILi16EEESC_EEEEESJ_SK_SJ_SK_NS1E_6fusion15FusionCallbacksIS1I_NS1O_17LinearCombinationISJ_fSJ_fLNS_15FloatRoundStyleE2EEES1J_S1N_JEEENS4_5SM1004TMEM4LOAD26SM100_TMEM_LOAD_32dp32b16xENS4_13SM90_TMA_LOADENS12_INS13_ILi2ELi4ELi3EEES16_NST_INS5_IJS17_S1L_EEENS5_IJS1L_SC_EEEEEEENS4_39AutoVectorizingCopyWithAssumedAlignmentILi128EEENS4_14SM90_TMA_STOREES23_S25_S25_EEEvvEEEEvNT_6ParamsE) ;  /* 0xffffff3802f87950 */ /* 0x000fea0003c3ffff */
        .weak           $__internal_2_$__cuda_sm10x_tcgen05_guardrail_trap_unallocated_columns_being_dealloced
        .type           $__internal_2_$__cuda_sm10x_tcgen05_guardrail_trap_unallocated_columns_being_dealloced,@function
        .size           $__internal_2_$__cuda_sm10x_tcgen05_guardrail_trap_unallocated_columns_being_dealloced,(.L_x_238 - $__internal_2_$__cuda_sm10x_tcgen05_guardrail_trap_unallocated_columns_being_dealloced)
$__internal_2_$__cuda_sm10x_tcgen05_guardrail_trap_unallocated_columns_being_dealloced:
[----:B------:R-:W-:Y:S05]  /*c420*/  BPT.TRAP 0x1 ;  /* 0x000000040000795c */ /* 0x000fea0000300000 */
[----:B------:R-:W-:-:S04]  /*c430*/  HFMA2 R3, -RZ, RZ, 0, 0 ;  /* 0x00000000ff037431 */ /* 0x000fc800000001ff */
[----:B------:R-:W-:Y:S05]  /*c440*/  RET.REL.NODEC R2 `(_ZN7cutlass13device_kernelINS_4gemm6kernel13GemmUniversalIN4cute5tupleIJiiiiEEENS1_10collective13CollectiveMmaINS1_35MainloopSm100TmaUmmaWarpSpecializedILi3ELi2ELi4ENS5_IJNS4_1CILi2EEENSA_ILi1EEESC_EEEEENS5_IJNSA_ILi256EEENSA_ILi128EEENSA_ILi32EEEEEENS_10tfloat32_tENS5_IJlSC_lEEESJ_SK_NS4_8TiledMMAINS4_8MMA_AtomIJNS4_23SM100_MMA_TF32_2x1SM_SSISJ_SJ_fLi256ELi128ELNS4_4UMMA5MajorE0ELSP_0ELNSO_7ScaleInE0ELSQ_0EEEEEENS4_6LayoutINS5_IJSC_SC_SC_EEENS5_IJNSA_ILi0EEESV_SV_EEEEENS5_IJNS4_10UnderscoreESY_SY_EEEEENS4_18SM100_TMA_2SM_LOADENS4_14ComposedLayoutINS4_7SwizzleILi3ELi4ELi3EEENS4_18smem_ptr_flag_bitsILi32EEENST_INS5_IJNSA_ILi8EEESH_EEENS5_IJSH_SC_EEEEEEEvNS4_8identityES11_S1B_vS1C_EENS_8epilogue10collective18CollectiveEpilogueINS1E_23Sm100TmaWarpSpecializedILi4ELi2ELi16ELb1ELb0EEEJNS5_IJSG_SG_SH_EEENS5_IJNST_ISG_SC_EENST_INSA_ILi16EEESC_EEEEESJ_SK_SJ_SK_NS1E_6fusion15FusionCallbacksIS1I_NS1O_17LinearCombinationISJ_fSJ_fLNS_15FloatRoundStyleE2EEES1J_S1N_JEEENS4_5SM1004TMEM4LOAD26SM100_TMEM_LOAD_32dp32b16xENS4_13SM90_TMA_LOADENS12_INS13_ILi2ELi4ELi3EEES16_NST_INS5_IJS17_S1L_EEENS5_IJS1L_SC_EEEEEEENS4_39AutoVectorizingCopyWithAssumedAlignmentILi128EEENS4_14SM90_TMA_STOREES23_S25_S25_EEEvvEEEEvNT_6ParamsE) ;  /* 0xffffff3802ec7950 */ /* 0x000fea0003c3ffff */
.L_x_237:
[----:B------:R-:W-:-:S00]  /*c450*/  BRA `(.L_x_237) ;  /* 0xfffffffc00fc7947 */ /* 0x000fc0000383ffff */
[----:B------:R-:W-:-:S00]  /*c460*/  NOP ;  /* 0x0000000000007918 */ /* 0x000fc00000000000 */
        /* <DEDUP_REMOVED lines=9> */
.L_x_238:


//--------------------- .nv.global.init           --------------------------
	.section	.nv.global.init,"aw",@progbits
.nv.global.init:
	.type		$str$27,@object
	.size		$str$27,($str$28 - $str$27)
$str$27:
        /*0000*/ 	.byte	0x28, 0x61, 0x64, 0x64, 0x72, 0x65, 0x73, 0x73, 0x20, 0x26, 0x20, 0x6d, 0x61, 0x73, 0x6b, 0x29
        /*0010*/ 	.byte	0x20, 0x3d, 0x3d, 0x20, 0x30, 0x00
	.type		$str$28,@object
	.size		$str$28,($str$26 - $str$28)
$str$28:
        /*0016*/ 	.byte	0x2f, 0x74, 0x6d, 0x70, 0x2f, 0x63, 0x75, 0x74, 0x6c, 0x61, 0x73, 0x73, 0x5f, 0x73, 0x77, 0x65
        /*0026*/ 	.byte	0x65, 0x70, 0x5f, 0x73, 0x72, 0x63, 0x2f, 0x69, 0x6e, 0x63, 0x6c, 0x75, 0x64, 0x65, 0x2f, 0x63
        /*0036*/ 	.byte	0x75, 0x74, 0x65, 0x2f, 0x70, 0x6f, 0x69, 0x6e, 0x74, 0x65, 0x72, 0x5f, 0x66, 0x6c, 0x61, 0x67
        /*0046*/ 	.byte	0x67, 0x65, 0x64, 0x2e, 0x68, 0x70, 0x70, 0x00
	.type		$str$26,@object
	.size		$str$26,($str$25 - $str$26)
$str$26:
        /*004e*/ 	.byte	0x2f, 0x74, 0x6d, 0x70, 0x2f, 0x63, 0x75, 0x74, 0x6c, 0x61, 0x73, 0x73, 0x5f, 0x73, 0x77, 0x65
        /*005e*/ 	.byte	0x65, 0x70, 0x5f, 0x73, 0x72, 0x63, 0x2f, 0x69, 0x6e, 0x63, 0x6c, 0x75, 0x64, 0x65, 0x2f, 0x63
        /*006e*/ 	.byte	0x75, 0x74, 0x65, 0x2f, 0x61, 0x74, 0x6f, 0x6d, 0x2f, 0x63, 0x6f, 0x70, 0x79, 0x5f, 0x74, 0x72
        /*007e*/ 	.byte	0x61, 0x69, 0x74, 0x73, 0x5f, 0x73, 0x6d, 0x31, 0x30, 0x30, 0x2e, 0x68, 0x70, 0x70, 0x00
	.type		$str$25,@object
	.size		$str$25,(__unnamed_1 - $str$25)
$str$25:
        /*008d*/ 	.byte	0x28, 0x28, 0x75, 0x69, 0x6e, 0x74, 0x33, 0x32, 0x5f, 0x74, 0x28, 0x74, 0x68, 0x72, 0x65, 0x61
        /*009d*/ 	.byte	0x64, 0x49, 0x64, 0x78, 0x2e, 0x78, 0x29, 0x20, 0x2f, 0x20, 0x33, 0x32, 0x29, 0x20, 0x25, 0x20
        /*00ad*/ 	.byte	0x34, 0x29, 0x20, 0x3d, 0x3d, 0x20, 0x28, 0x28, 0x28, 0x74, 0x6d, 0x65, 0x6d, 0x5f, 0x61, 0x64
        /*00bd*/ 	.byte	0x64, 0x72, 0x20, 0x3e, 0x3e, 0x20, 0x31, 0x36, 0x29, 0x20, 0x2f, 0x20, 0x33, 0x32, 0x29, 0x20
        /*00cd*/ 	.byte	0x25, 0x20, 0x34, 0x29, 0x00
	.type		__unnamed_1,@object
	.size		__unnamed_1,(__unnamed_2 - __unnamed_1)
__unnamed_1:
        /*00d2*/ 	.byte	0x61, 0x75, 0x74, 0x6f, 0x20, 0x63, 0x75, 0x74, 0x65, 0x3a, 0x3a, 0x61, 0x73, 0x5f, 0x70, 0x6f
        /* <DEDUP_REMOVED lines=24> */
        /*0262*/ 	.byte	0x32, 0x30, 0x34, 0x38, 0x3e, 0x3e, 0x3e, 0x3e, 0x5d, 0x00
	.type		__unnamed_2,@object
	.size		__unnamed_2,(.L_2 - __unnamed_2)
__unnamed_2:
        /* <DEDUP_REMOVED lines=42> */
        /*050c*/ 	.byte	0x3e, 0x5d, 0x00
.L_2:


//--------------------- .nv.shared._ZN7cutlass13device_kernelINS_4gemm6kernel13GemmUniversalIN4cute5tupleIJiiiiEEENS1_10collective13CollectiveMmaINS1_35MainloopSm100TmaUmmaWarpSpecializedILi3ELi2ELi4ENS5_IJNS4_1CILi2EEENSA_ILi1EEESC_EEEEENS5_IJNSA_ILi256EEENSA_ILi128EEENSA_ILi32EEEEEENS_10tfloat32_tENS5_IJlSC_lEEESJ_SK_NS4_8TiledMMAINS4_8MMA_AtomIJNS4_23SM100_MMA_TF32_2x1SM_SSISJ_SJ_fLi256ELi128ELNS4_4UMMA5MajorE0ELSP_0ELNSO_7ScaleInE0ELSQ_0EEEEEENS4_6LayoutINS5_IJSC_SC_SC_EEENS5_IJNSA_ILi0EEESV_SV_EEEEENS5_IJNS4_10UnderscoreESY_SY_EEEEENS4_18SM100_TMA_2SM_LOADENS4_14ComposedLayoutINS4_7SwizzleILi3ELi4ELi3EEENS4_18smem_ptr_flag_bitsILi32EEENST_INS5_IJNSA_ILi8EEESH_EEENS5_IJSH_SC_EEEEEEEvNS4_8identityES11_S1B_vS1C_EENS_8epilogue10collective18CollectiveEpilogueINS1E_23Sm100TmaWarpSpecializedILi4ELi2ELi16ELb1ELb0EEEJNS5_IJSG_SG_SH_EEENS5_IJNST_ISG_SC_EENST_INSA_ILi16EEESC_EEEEESJ_SK_SJ_SK_NS1E_6fusion15FusionCallbacksIS1I_NS1O_17LinearCombinationISJ_fSJ_fLNS_15FloatRoundStyleE2EEES1J_S1N_JEEENS4_5SM1004TMEM4LOAD26SM100_TMEM_LOAD_32dp32b16xENS4_13SM90_TMA_LOADENS12_INS13_ILi2ELi4ELi3EEES16_NST_INS5_IJS17_S1L_EEENS5_IJS1L_SC_EEEEEEENS4_39AutoVectorizingCopyWithAssumedAlignmentILi128EEENS4_14SM90_TMA_STOREES23_S25_S25_EEEvvEEEEvNT_6ParamsE --------------------------
	.section	.nv.shared._ZN7cutlass13device_kernelINS_4gemm6kernel13GemmUniversalIN4cute5tupleIJiiiiEEENS1_10collective13CollectiveMmaINS1_35MainloopSm100TmaUmmaWarpSpecializedILi3ELi2ELi4ENS5_IJNS4_1CILi2EEENSA_ILi1EEESC_EEEEENS5_IJNSA_ILi256EEENSA_ILi128EEENSA_ILi32EEEEEENS_10tfloat32_tENS5_IJlSC_lEEESJ_SK_NS4_8TiledMMAINS4_8MMA_AtomIJNS4_23SM100_MMA_TF32_2x1SM_SSISJ_SJ_fLi256ELi128ELNS4_4UMMA5MajorE0ELSP_0ELNSO_7ScaleInE0ELSQ_0EEEEEENS4_6LayoutINS5_IJSC_SC_SC_EEENS5_IJNSA_ILi0EEESV_SV_EEEEENS5_IJNS4_10UnderscoreESY_SY_EEEEENS4_18SM100_TMA_2SM_LOADENS4_14ComposedLayoutINS4_7SwizzleILi3ELi4ELi3EEENS4_18smem_ptr_flag_bitsILi32EEENST_INS5_IJNSA_ILi8EEESH_EEENS5_IJSH_SC_EEEEEEEvNS4_8identityES11_S1B_vS1C_EENS_8epilogue10collective18CollectiveEpilogueINS1E_23Sm100TmaWarpSpecializedILi4ELi2ELi16ELb1ELb0EEEJNS5_IJSG_SG_SH_EEENS5_IJNST_ISG_SC_EENST_INSA_ILi16EEESC_EEEEESJ_SK_SJ_SK_NS1E_6fusion15FusionCallbacksIS1I_NS1O_17LinearCombinationISJ_fSJ_fLNS_15FloatRoundStyleE2EEES1J_S1N_JEEENS4_5SM1004TMEM4LOAD26SM100_TMEM_LOAD_32dp32b16xENS4_13SM90_TMA_LOADENS12_INS13_ILi2ELi4ELi3EEES16_NST_INS5_IJS17_S1L_EEENS5_IJS1L_SC_EEEEEEENS4_39AutoVectorizingCopyWithAssumedAlignmentILi128EEENS4_14SM90_TMA_STOREES23_S25_S25_EEEvvEEEEvNT_6ParamsE,"aw",@nobits
	.sectionflags	@""
	.align	16
	.zero		1024


//--------------------- .nv.shared.reserved.0     --------------------------
	.section	.nv.shared.reserved.0,"aw",@nobits
	.weak		__nv_reservedSMEM_offset_0_alias
	.size		__nv_reservedSMEM_offset_0_alias, 0, 64
	.other		__nv_reservedSMEM_offset_0_alias,@"STO_CUDA_RESERVED_SHARED STV_DEFAULT"
__nv_reservedSMEM_offset_0_alias:
	.zero		0
.nv.shared.reserved.0:
	.zero		64
	.weak		__nv_reservedSMEM_tcgen05_partition
	.type		__nv_reservedSMEM_tcgen05_partition,@object
	.size		__nv_reservedSMEM_tcgen05_partition,(.L_0 - __nv_reservedSMEM_tcgen05_partition)
__nv_reservedSMEM_tcgen05_partition:
	.zero		32
.L_0:


//--------------------- .nv.global                --------------------------
	.section	.nv.global,"aw",@nobits
.nv.global:
	.type		_ZN40_INTERNAL_1465a772_4_k_cu_f5da5f89_109654cute1_E,@object
	.size		_ZN40_INTERNAL_1465a772_4_k_cu_f5da5f89_109654cute1_E,(_ZN40_INTERNAL_1465a772_4_k_cu_f5da5f89_109654cuda3std3__45__cpo6cbeginE - _ZN40_INTERNAL_1465a772_4_k_cu_f5da5f89_109654cute1_E)
_ZN40_INTERNAL_1465a772_4_k_cu_f5da5f89_109654cute1_E:
	.zero		1
	.type		_ZN40_INTERNAL_1465a772_4_k_cu_f5da5f89_109654cuda3std3__45__cpo6cbeginE,@object
	.size		_ZN40_INTERNAL_1465a772_4_k_cu_f5da5f89_109654cuda3std3__45__cpo6cbeginE,(_ZN40_INTERNAL_1465a772_4_k_cu_f5da5f89_109654cuda3std3__48in_placeE - _ZN40_INTERNAL_1465a772_4_k_cu_f5da5f89_109654cuda3std3__45__cpo6cbeginE)
_ZN40_INTERNAL_1465a772_4_k_cu_f5da5f89_109654cuda3std3__45__cpo6cbeginE:
	.zero		1
	.type		_ZN40_INTERNAL_1465a772_4_k_cu_f5da5f89_109654cuda3std3__48in_placeE,@object
	.size		_ZN40_INTERNAL_1465a772_4_k_cu_f5da5f89_109654cuda3std3__48in_placeE,(_ZN40_INTERNAL_1465a772_4_k_cu_f5da5f89_109654cuda3std6ranges3__45__cpo9iter_moveE - _ZN40_INTERNAL_1465a772_4_k_cu_f5da5f89_109654cuda3std3__48in_placeE)
_ZN40_INTERNAL_1465a772_4_k_cu_f5da5f89_109654cuda3std3__48in_placeE:
	.zero		1
	.type		_ZN40_INTERNAL_1465a772_4_k_cu_f5da5f89_109654cuda3std6ranges3__45__cpo9iter_moveE,@object
	.size		_ZN40_INTERNAL_1465a772_4_k_cu_f5da5f89_109654cuda3std6ranges3__45__cpo9iter_moveE,(_ZN40_INTERNAL_1465a772_4_k_cu_f5da5f89_109654cuda3std3__45__cpo5beginE - _ZN40_INTERNAL_1465a772_4_k_cu_f5da5f89_109654cuda3std6ranges3__45__cpo9iter_moveE)
_ZN40_INTERNAL_1465a772_4_k_cu_f5da5f89_109654cuda3std6ranges3__45__cpo9iter_moveE:
	.zero		1
	.type		_ZN40_INTERNAL_1465a772_4_k_cu_f5da5f89_109654cuda3std3__45__cpo5beginE,@object
	.size		_ZN40_INTERNAL_1465a772_4_k_cu_f5da5f89_109654cuda3std3__45__cpo5beginE,(_ZN40_INTERNAL_1465a772_4_k_cu_f5da5f89_109654cuda3std3__442_GLOBAL__N__1465a772_4_k_cu_f5da5f89_109656ignoreE - _ZN40_INTERNAL_1465a772_4_k_cu_f5da5f89_109654cuda3std3__45__cpo5beginE)
_ZN40_INTERNAL_1465a772_4_k_cu_f5da5f89_109654cuda3std3__45__cpo5beginE:
	.zero		1
	.type		_ZN40_INTERNAL_1465a772_4_k_cu_f5da5f89_109654cuda3std3__442_GLOBAL__N__1465a772_4_k_cu_f5da5f89_109656ignoreE,@object
	.size		_ZN40_INTERNAL_1465a772_4_k_cu_f5da5f89_109654cuda3std3__442_GLOBAL__N__1465a772_4_k_cu_f5da5f89_109656ignoreE,(_ZN40_INTERNAL_1465a772_4_k_cu_f5da5f89_109654cute7productE - _ZN40_INTERNAL_1465a772_4_k_cu_f5da5f89_109654cuda3std3__442_GLOBAL__N__1465a772_4_k_cu_f5da5f89_109656ignoreE)
_ZN40_INTERNAL_1465a772_4_k_cu_f5da5f89_109654cuda3std3__442_GLOBAL__N__1465a772_4_k_cu_f5da5f89_109656ignoreE:
	.zero		1
	.type		_ZN40_INTERNAL_1465a772_4_k_cu_f5da5f89_109654cute7productE,@object
	.size		_ZN40_INTERNAL_1465a772_4_k_cu_f5da5f89_109654cute7productE,(_ZN40_INTERNAL_1465a772_4_k_cu_f5da5f89_109654cuda3std3__45__cpo3endE - _ZN40_INTERNAL_1465a772_4_k_cu_f5da5f89_109654cute7productE)
_ZN40_INTERNAL_1465a772_4_k_cu_f5da5f89_109654cute7productE:
	.zero		1
	.type		_ZN40_INTERNAL_1465a772_4_k_cu_f5da5f89_109654cuda3std3__45__cpo3endE,@object
	.size		_ZN40_INTERNAL_1465a772_4_k_cu_f5da5f89_109654cuda3std3__45__cpo3endE,(_ZN40_INTERNAL_1465a772_4_k_cu_f5da5f89_109654cuda3std3__419piecewise_constructE - _ZN40_INTERNAL_1465a772_4_k_cu_f5da5f89_109654cuda3std3__45__cpo3endE)
_ZN40_INTERNAL_1465a772_4_k_cu_f5da5f89_109654cuda3std3__45__cpo3endE:
	.zero		1
	.type		_ZN40_INTERNAL_1465a772_4_k_cu_f5da5f89_109654cuda3std3__419piecewise_constructE,@object
	.size		_ZN40_INTERNAL_1465a772_4_k_cu_f5da5f89_109654cuda3std3__419piecewise_constructE,(_ZN40_INTERNAL_1465a772_4_k_cu_f5da5f89_109654cuda3std3__45__cpo4cendE - _ZN40_INTERNAL_1465a772_4_k_cu_f5da5f89_109654cuda3std3__419piecewise_constructE)
_ZN40_INTERNAL_1465a772_4_k_cu_f5da5f89_109654cuda3std3__419piecewise_constructE:
	.zero		1
	.type		_ZN40_INTERNAL_1465a772_4_k_cu_f5da5f89_109654cuda3std3__45__cpo4cendE,@object
	.size		_ZN40_INTERNAL_1465a772_4_k_cu_f5da5f89_109654cuda3std3__45__cpo4cendE,(_ZN40_INTERNAL_1465a772_4_k_cu_f5da5f89_109654cuda3std6ranges3__45__cpo4swapE - _ZN40_INTERNAL_1465a772_4_k_cu_f5da5f89_109654cuda3std3__45__cpo4cendE)
_ZN40_INTERNAL_1465a772_4_k_cu_f5da5f89_109654cuda3std3__45__cpo4cendE:
	.zero		1
	.type		_ZN40_INTERNAL_1465a772_4_k_cu_f5da5f89_109654cuda3std6ranges3__45__cpo4swapE,@object
	.size		_ZN40_INTERNAL_1465a772_4_k_cu_f5da5f89_109654cuda3std6ranges3__45__cpo4swapE,(.L_10 - _ZN40_INTERNAL_1465a772_4_k_cu_f5da5f89_109654cuda3std6ranges3__45__cpo4swapE)
_ZN40_INTERNAL_1465a772_4_k_cu_f5da5f89_109654cuda3std6ranges3__45__cpo4swapE:
	.zero		1
.L_10:


//--------------------- .nv.constant0._ZN7cutlass13device_kernelINS_4gemm6kernel13GemmUniversalIN4cute5tupleIJiiiiEEENS1_10collective13CollectiveMmaINS1_35MainloopSm100TmaUmmaWarpSpecializedILi3ELi2ELi4ENS5_IJNS4_1CILi2EEENSA_ILi1EEESC_EEEEENS5_IJNSA_ILi256EEENSA_ILi128EEENSA_ILi32EEEEEENS_10tfloat32_tENS5_IJlSC_lEEESJ_SK_NS4_8TiledMMAINS4_8MMA_AtomIJNS4_23SM100_MMA_TF32_2x1SM_SSISJ_SJ_fLi256ELi128ELNS4_4UMMA5MajorE0ELSP_0ELNSO_7ScaleInE0ELSQ_0EEEEEENS4_6LayoutINS5_IJSC_SC_SC_EEENS5_IJNSA_ILi0EEESV_SV_EEEEENS5_IJNS4_10UnderscoreESY_SY_EEEEENS4_18SM100_TMA_2SM_LOADENS4_14ComposedLayoutINS4_7SwizzleILi3ELi4ELi3EEENS4_18smem_ptr_flag_bitsILi32EEENST_INS5_IJNSA_ILi8EEESH_EEENS5_IJSH_SC_EEEEEEEvNS4_8identityES11_S1B_vS1C_EENS_8epilogue10collective18CollectiveEpilogueINS1E_23Sm100TmaWarpSpecializedILi4ELi2ELi16ELb1ELb0EEEJNS5_IJSG_SG_SH_EEENS5_IJNST_ISG_SC_EENST_INSA_ILi16EEESC_EEEEESJ_SK_SJ_SK_NS1E_6fusion15FusionCallbacksIS1I_NS1O_17LinearCombinationISJ_fSJ_fLNS_15FloatRoundStyleE2EEES1J_S1N_JEEENS4_5SM1004TMEM4LOAD26SM100_TMEM_LOAD_32dp32b16xENS4_13SM90_TMA_LOADENS12_INS13_ILi2ELi4ELi3EEES16_NST_INS5_IJS17_S1L_EEENS5_IJS1L_SC_EEEEEEENS4_39AutoVectorizingCopyWithAssumedAlignmentILi128EEENS4_14SM90_TMA_STOREES23_S25_S25_EEEvvEEEEvNT_6ParamsE --------------------------
	.section	.nv.constant0._ZN7cutlass13device_kernelINS_4gemm6kernel13GemmUniversalIN4cute5tupleIJiiiiEEENS1_10collective13CollectiveMmaINS1_35MainloopSm100TmaUmmaWarpSpecializedILi3ELi2ELi4ENS5_IJNS4_1CILi2EEENSA_ILi1EEESC_EEEEENS5_IJNSA_ILi256EEENSA_ILi128EEENSA_ILi32EEEEEENS_10tfloat32_tENS5_IJlSC_lEEESJ_SK_NS4_8TiledMMAINS4_8MMA_AtomIJNS4_23SM100_MMA_TF32_2x1SM_SSISJ_SJ_fLi256ELi128ELNS4_4UMMA5MajorE0ELSP_0ELNSO_7ScaleInE0ELSQ_0EEEEEENS4_6LayoutINS5_IJSC_SC_SC_EEENS5_IJNSA_ILi0EEESV_SV_EEEEENS5_IJNS4_10UnderscoreESY_SY_EEEEENS4_18SM100_TMA_2SM_LOADENS4_14ComposedLayoutINS4_7SwizzleILi3ELi4ELi3EEENS4_18smem_ptr_flag_bitsILi32EEENST_INS5_IJNSA_ILi8EEESH_EEENS5_IJSH_SC_EEEEEEEvNS4_8identityES11_S1B_vS1C_EENS_8epilogue10collective18CollectiveEpilogueINS1E_23Sm100TmaWarpSpecializedILi4ELi2ELi16ELb1ELb0EEEJNS5_IJSG_SG_SH_EEENS5_IJNST_ISG_SC_EENST_INSA_ILi16EEESC_EEEEESJ_SK_SJ_SK_NS1E_6fusion15FusionCallbacksIS1I_NS1O_17LinearCombinationISJ_fSJ_fLNS_15FloatRoundStyleE2EEES1J_S1N_JEEENS4_5SM1004TMEM4LOAD26SM100_TMEM_LOAD_32dp32b16xENS4_13SM90_TMA_LOADENS12_INS13_ILi2ELi4ELi3EEES16_NST_INS5_IJS17_S1L_EEENS5_IJS1L_SC_EEEEEEENS4_39AutoVectorizingCopyWithAssumedAlignmentILi128EEENS4_14SM90_TMA_STOREES23_S25_S25_EEEvvEEEEvNT_6ParamsE,"a",@progbits
	.sectionflags	@""
	.align	4
.nv.constant0._ZN7cutlass13device_kernelINS_4gemm6kernel13GemmUniversalIN4cute5tupleIJiiiiEEENS1_10collective13CollectiveMmaINS1_35MainloopSm100TmaUmmaWarpSpecializedILi3ELi2ELi4ENS5_IJNS4_1CILi2EEENSA_ILi1EEESC_EEEEENS5_IJNSA_ILi256EEENSA_ILi128EEENSA_ILi32EEEEEENS_10tfloat32_tENS5_IJlSC_lEEESJ_SK_NS4_8TiledMMAINS4_8MMA_AtomIJNS4_23SM100_MMA_TF32_2x1SM_SSISJ_SJ_fLi256ELi128ELNS4_4UMMA5MajorE0ELSP_0ELNSO_7ScaleInE0ELSQ_0EEEEEENS4_6LayoutINS5_IJSC_SC_SC_EEENS5_IJNSA_ILi0EEESV_SV_EEEEENS5_IJNS4_10UnderscoreESY_SY_EEEEENS4_18SM100_TMA_2SM_LOADENS4_14ComposedLayoutINS4_7SwizzleILi3ELi4ELi3EEENS4_18smem_ptr_flag_bitsILi32EEENST_INS5_IJNSA_ILi8EEESH_EEENS5_IJSH_SC_EEEEEEEvNS4_8identityES11_S1B_vS1C_EENS_8epilogue10collective18CollectiveEpilogueINS1E_23Sm100TmaWarpSpecializedILi4ELi2ELi16ELb1ELb0EEEJNS5_IJSG_SG_SH_EEENS5_IJNST_ISG_SC_EENST_INSA_ILi16EEESC_EEEEESJ_SK_SJ_SK_NS1E_6fusion15FusionCallbacksIS1I_NS1O_17LinearCombinationISJ_fSJ_fLNS_15FloatRoundStyleE2EEES1J_S1N_JEEENS4_5SM1004TMEM4LOAD26SM100_TMEM_LOAD_32dp32b16xENS4_13SM90_TMA_LOADENS12_INS13_ILi2ELi4ELi3EEES16_NST_INS5_IJS17_S1L_EEENS5_IJS1L_SC_EEEEEEENS4_39AutoVectorizingCopyWithAssumedAlignmentILi128EEENS4_14SM90_TMA_STOREES23_S25_S25_EEEvvEEEEvNT_6ParamsE:
	.zero		2944


//--------------------- SYMBOLS --------------------------

	.type		.nv.reservedSmem.offset0,@object
	.size		.nv.reservedSmem.offset0,0x4
	.type		.nv.reservedSmem.cap,@object
	.size		.nv.reservedSmem.cap,0x4
	.type		__assertfail,@function
